	.target	sm_90a

	.elftype	@"ET_EXEC"


//--------------------- .note.nv.tkinfo           --------------------------
	.section	.note.nv.tkinfo,"",@"SHT_NOTE"
	.sectionflags	@"SHF_NOTE_NV_TKINFO"
	.tkinfo
        /*0018*/ 	.word	0x00000002
        /*0030*/ 	.string	""
        /*0030*/ 	.string	"ptxas"
        /*0030*/ 	.string	"Cuda compilation tools, release 13.0, V13.0.88"
        /*0030*/ 	.string	"Build cuda_13.0.r13.0/compiler.36424714_0"
        /*0030*/ 	.string	"-v  -suppress-debug-info  -lineinfo  -arch sm_90a "



//--------------------- .note.nv.cuinfo           --------------------------
	.section	.note.nv.cuinfo,"",@"SHT_NOTE"
	.sectionflags	@"SHF_NOTE_NV_CUINFO"
        /*0018*/ 	.short	0x0002
        /*001a*/ 	.short	0x005a
        /*001c*/ 	.short	0x0082
	.zero		2


//--------------------- .nv.info                  --------------------------
	.section	.nv.info,"",@"SHT_CUDA_INFO"
	.align	4


	//----- nvinfo : EIATTR_REGCOUNT
	.align		4
        /*0000*/ 	.byte	0x04, 0x2f
        /*0002*/ 	.short	(.L_1 - .L_0)
	.align		4
.L_0:
        /*0004*/ 	.word	index@(matmul_kernel)
        /*0008*/ 	.word	0x00000040


	//----- nvinfo : EIATTR_FRAME_SIZE
	.align		4
.L_1:
        /*000c*/ 	.byte	0x04, 0x11
        /*000e*/ 	.short	(.L_3 - .L_2)
	.align		4
.L_2:
        /*0010*/ 	.word	index@(matmul_kernel)
        /*0014*/ 	.word	0x00000000


	//----- nvinfo : EIATTR_MIN_STACK_SIZE
	.align		4
.L_3:
        /*0018*/ 	.byte	0x04, 0x12
        /*001a*/ 	.short	(.L_5 - .L_4)
	.align		4
.L_4:
        /*001c*/ 	.word	index@(matmul_kernel)
        /*0020*/ 	.word	0x00000000
.L_5:


//--------------------- .nv.compat                --------------------------
	.section	.nv.compat,"",@"SHT_CUDA_COMPAT_INFO"
	.align	4
        /*0000*/ 	.byte	0x02, 0x09, 0x01, 0x00, 0x02, 0x02, 0x01, 0x00, 0x02, 0x05, 0x05, 0x00, 0x03, 0x07, 0x01, 0x01
        /*0010*/ 	.byte	0x02, 0x03, 0x00, 0x00, 0x02, 0x06, 0x01, 0x00, 0x04, 0x0b, 0x08, 0x00, 0x00, 0x00, 0x00, 0x00
        /*0020*/ 	.byte	0x00, 0x00, 0x00, 0x00


//--------------------- .nv.info.matmul_kernel    --------------------------
	.section	.nv.info.matmul_kernel,"",@"SHT_CUDA_INFO"
	.sectionflags	@""
	.align	4


	//----- nvinfo : EIATTR_CUDA_API_VERSION
	.align		4
        /*0000*/ 	.byte	0x04, 0x37
        /*0002*/ 	.short	(.L_7 - .L_6)
.L_6:
        /*0004*/ 	.word	0x00000082


	//----- nvinfo : EIATTR_KPARAM_INFO
	.align		4
.L_7:
        /*0008*/ 	.byte	0x04, 0x17
        /*000a*/ 	.short	(.L_9 - .L_8)
.L_8:
        /*000c*/ 	.word	0x00000000
        /*0010*/ 	.short	0x000d
        /*0012*/ 	.short	0x0048
        /*0014*/ 	.byte	0x00, 0xf4, 0x21, 0x00


	//----- nvinfo : EIATTR_KPARAM_INFO
	.align		4
.L_9:
        /*0018*/ 	.byte	0x04, 0x17
        /*001a*/ 	.short	(.L_11 - .L_10)
.L_10:
        /*001c*/ 	.word	0x00000000
        /*0020*/ 	.short	0x000c
        /*0022*/ 	.short	0x0040
        /*0024*/ 	.byte	0x00, 0xf4, 0x21, 0x00


	//----- nvinfo : EIATTR_KPARAM_INFO
	.align		4
.L_11:
        /*0028*/ 	.byte	0x04, 0x17
        /*002a*/ 	.short	(.L_13 - .L_12)
.L_12:
        /*002c*/ 	.word	0x00000000
        /*0030*/ 	.short	0x000b
        /*0032*/ 	.short	0x0038
        /*0034*/ 	.byte	0x00, 0xf0, 0x11, 0x00


	//----- nvinfo : EIATTR_KPARAM_INFO
	.align		4
.L_13:
        /*0038*/ 	.byte	0x04, 0x17
        /*003a*/ 	.short	(.L_15 - .L_14)
.L_14:
        /*003c*/ 	.word	0x00000000
        /*0040*/ 	.short	0x000a
        /*0042*/ 	.short	0x0034
        /*0044*/ 	.byte	0x00, 0xf0, 0x11, 0x00


	//----- nvinfo : EIATTR_KPARAM_INFO
	.align		4
.L_15:
        /*0048*/ 	.byte	0x04, 0x17
        /*004a*/ 	.short	(.L_17 - .L_16)
.L_16:
        /*004c*/ 	.word	0x00000000
        /*0050*/ 	.short	0x0009
        /*0052*/ 	.short	0x0030
        /*0054*/ 	.byte	0x00, 0xf0, 0x11, 0x00


	//----- nvinfo : EIATTR_KPARAM_INFO
	.align		4
.L_17:
        /*0058*/ 	.byte	0x04, 0x17
        /*005a*/ 	.short	(.L_19 - .L_18)
.L_18:
        /*005c*/ 	.word	0x00000000
        /*0060*/ 	.short	0x0008
        /*0062*/ 	.short	0x002c
        /*0064*/ 	.byte	0x00, 0xf0, 0x11, 0x00


	//----- nvinfo : EIATTR_KPARAM_INFO
	.align		4
.L_19:
        /*0068*/ 	.byte	0x04, 0x17
        /*006a*/ 	.short	(.L_21 - .L_20)
.L_20:
        /*006c*/ 	.word	0x00000000
        /*0070*/ 	.short	0x0007
        /*0072*/ 	.short	0x0028
        /*0074*/ 	.byte	0x00, 0xf0, 0x11, 0x00


	//----- nvinfo : EIATTR_KPARAM_INFO
	.align		4
.L_21:
        /*0078*/ 	.byte	0x04, 0x17
        /*007a*/ 	.short	(.L_23 - .L_22)
.L_22:
        /*007c*/ 	.word	0x00000000
        /*0080*/ 	.short	0x0006
        /*0082*/ 	.short	0x0024
        /*0084*/ 	.byte	0x00, 0xf0, 0x11, 0x00


	//----- nvinfo : EIATTR_KPARAM_INFO
	.align		4
.L_23:
        /*0088*/ 	.byte	0x04, 0x17
        /*008a*/ 	.short	(.L_25 - .L_24)
.L_24:
        /*008c*/ 	.word	0x00000000
        /*0090*/ 	.short	0x0005
        /*0092*/ 	.short	0x0020
        /*0094*/ 	.byte	0x00, 0xf0, 0x11, 0x00


	//----- nvinfo : EIATTR_KPARAM_INFO
	.align		4
.L_25:
        /*0098*/ 	.byte	0x04, 0x17
        /*009a*/ 	.short	(.L_27 - .L_26)
.L_26:
        /*009c*/ 	.word	0x00000000
        /*00a0*/ 	.short	0x0004
        /*00a2*/ 	.short	0x001c
        /*00a4*/ 	.byte	0x00, 0xf0, 0x11, 0x00


	//----- nvinfo : EIATTR_KPARAM_INFO
	.align		4
.L_27:
        /*00a8*/ 	.byte	0x04, 0x17
        /*00aa*/ 	.short	(.L_29 - .L_28)
.L_28:
        /*00ac*/ 	.word	0x00000000
        /*00b0*/ 	.short	0x0003
        /*00b2*/ 	.short	0x0018
        /*00b4*/ 	.byte	0x00, 0xf0, 0x11, 0x00


	//----- nvinfo : EIATTR_KPARAM_INFO
	.align		4
.L_29:
        /*00b8*/ 	.byte	0x04, 0x17
        /*00ba*/ 	.short	(.L_31 - .L_30)
.L_30:
        /*00bc*/ 	.word	0x00000000
        /*00c0*/ 	.short	0x0002
        /*00c2*/ 	.short	0x0010
        /*00c4*/ 	.byte	0x00, 0xf4, 0x21, 0x00


	//----- nvinfo : EIATTR_KPARAM_INFO
	.align		4
.L_31:
        /*00c8*/ 	.byte	0x04, 0x17
        /*00ca*/ 	.short	(.L_33 - .L_32)
.L_32:
        /*00cc*/ 	.word	0x00000000
        /*00d0*/ 	.short	0x0001
        /*00d2*/ 	.short	0x0008
        /*00d4*/ 	.byte	0x00, 0xf4, 0x21, 0x00


	//----- nvinfo : EIATTR_KPARAM_INFO
	.align		4
.L_33:
        /*00d8*/ 	.byte	0x04, 0x17
        /*00da*/ 	.short	(.L_35 - .L_34)
.L_34:
        /*00dc*/ 	.word	0x00000000
        /*00e0*/ 	.short	0x0000
        /*00e2*/ 	.short	0x0000
        /*00e4*/ 	.byte	0x00, 0xf4, 0x21, 0x00


	//----- nvinfo : EIATTR_SPARSE_MMA_MASK
	.align		4
.L_35:
        /*00e8*/ 	.byte	0x03, 0x50
        /*00ea*/ 	.short	0x0000


	//----- nvinfo : EIATTR_MAXREG_COUNT
	.align		4
        /*00ec*/ 	.byte	0x03, 0x1b
        /*00ee*/ 	.short	0x00ff


	//----- nvinfo : EIATTR_NUM_BARRIERS
	.align		4
        /*00f0*/ 	.byte	0x02, 0x4c
        /*00f2*/ 	.byte	0x01
	.zero		1


	//----- nvinfo : EIATTR_MERCURY_ISA_VERSION
	.align		4
        /*00f4*/ 	.byte	0x03, 0x5f
        /*00f6*/ 	.short	0x0101


	//----- nvinfo : EIATTR_EXIT_INSTR_OFFSETS
	.align		4
        /*00f8*/ 	.byte	0x04, 0x1c
        /*00fa*/ 	.short	(.L_37 - .L_36)


	//   ....[0]....
.L_36:
        /*00fc*/ 	.word	0x00001db0


	//   ....[1]....
        /*0100*/ 	.word	0x00001de0


	//----- nvinfo : EIATTR_REQNTID
	.align		4
.L_37:
        /*0104*/ 	.byte	0x04, 0x10
        /*0106*/ 	.short	(.L_39 - .L_38)
.L_38:
        /*0108*/ 	.word	0x00000040
        /*010c*/ 	.word	0x00000001
        /*0110*/ 	.word	0x00000001


	//----- nvinfo : EIATTR_CBANK_PARAM_SIZE
	.align		4
.L_39:
        /*0114*/ 	.byte	0x03, 0x19
        /*0116*/ 	.short	0x0050


	//----- nvinfo : EIATTR_PARAM_CBANK
	.align		4
        /*0118*/ 	.byte	0x04, 0x0a
        /*011a*/ 	.short	(.L_41 - .L_40)
	.align		4
.L_40:
        /*011c*/ 	.word	index@(.nv.constant0.matmul_kernel)
        /*0120*/ 	.short	0x0210
        /*0122*/ 	.short	0x0050


	//----- nvinfo : EIATTR_SW_WAR
	.align		4
.L_41:
        /*0124*/ 	.byte	0x04, 0x36
        /*0126*/ 	.short	(.L_43 - .L_42)
.L_42:
        /*0128*/ 	.word	0x00000008
.L_43:


//--------------------- .nv.callgraph             --------------------------
	.section	.nv.callgraph,"",@"SHT_CUDA_CALLGRAPH"
	.align	4
	.sectionentsize	8
	.align		4
        /*0000*/ 	.word	0x00000000
	.align		4
        /*0004*/ 	.word	0xffffffff
	.align		4
        /*0008*/ 	.word	0x00000000
	.align		4
        /*000c*/ 	.word	0xfffffffe
	.align		4
        /*0010*/ 	.word	0x00000000
	.align		4
        /*0014*/ 	.word	0xfffffffd
	.align		4
        /*0018*/ 	.word	0x00000000
	.align		4
        /*001c*/ 	.word	0xfffffffc


//--------------------- .text.matmul_kernel       --------------------------
	.section	.text.matmul_kernel,"ax",@progbits
	.align	128
        .global         matmul_kernel
        .type           matmul_kernel,@function
        .size           matmul_kernel,(.L_x_3 - matmul_kernel)
        .other          matmul_kernel,@"STO_CUDA_ENTRY STV_DEFAULT"
matmul_kernel:
.text.matmul_kernel:
[----:B------:R-:W-:Y:S08]  /*0000*/  LDC R1, c[0x0][0x28] ;  /* 0x00000a00ff017b82 */ /* 0x000ff00000000800 */
[----:B------:R-:W0:Y:S01]  /*0010*/  LDC.64 R20, c[0x0][0x228] ;  /* 0x00008a00ff147b82 */ /* 0x000e220000000a00 */
[----:B------:R-:W1:Y:S01]  /*0020*/  S2R R5, SR_CTAID.X ;  /* 0x0000000000057919 */ /* 0x000e620000002500 */
[----:B------:R-:W-:Y:S01]  /*0030*/  UMOV UR4, 0x400 ;  /* 0x0000040000047882 */ /* 0x000fe20000000000 */
[----:B------:R-:W-:-:S05]  /*0040*/  ULDC.64 UR6, c[0x0][0x208] ;  /* 0x0000820000067ab9 */ /* 0x000fca0000000a00 */
[----:B------:R-:W2:Y:S08]  /*0050*/  LDC R42, c[0x0][0x230] ;  /* 0x00008c00ff2a7b82 */ /* 0x000eb00000000800 */
[----:B------:R-:W3:Y:S01]  /*0060*/  S2UR UR5, SR_CgaCtaId ;  /* 0x00000000000579c3 */ /* 0x000ee20000008800 */
[----:B0-----:R-:W-:-:S05]  /*0070*/  VIADD R0, R21, 0xf ;  /* 0x0000000f15007836 */ /* 0x001fca0000000000 */
[----:B------:R-:W-:Y:S01]  /*0080*/  SHF.R.S32.HI R3, RZ, 0x1f, R0 ;  /* 0x0000001fff037819 */ /* 0x000fe20000011400 */
[----:B--2---:R-:W-:-:S03]  /*0090*/  VIADD R42, R42, 0x1f ;  /* 0x0000001f2a2a7836 */ /* 0x004fc60000000000 */
[----:B------:R-:W-:Y:S02]  /*00a0*/  LEA.HI R3, R3, R0, RZ, 0x4 ;  /* 0x0000000003037211 */ /* 0x000fe400078f20ff */
[----:B-1----:R-:W-:Y:S02]  /*00b0*/  IABS R8, R5 ;  /* 0x0000000500087213 */ /* 0x002fe40000000000 */
[----:B------:R-:W-:Y:S01]  /*00c0*/  SHF.R.S32.HI R3, RZ, 0x4, R3 ;  /* 0x00000004ff037819 */ /* 0x000fe20000011403 */
[----:B---3--:R-:W-:-:S04]  /*00d0*/  ULEA UR4, UR5, UR4, 0x18 ;  /* 0x0000000405047291 */ /* 0x008fc8000f8ec03f */
[----:B------:R-:W-:-:S05]  /*00e0*/  IMAD.SHL.U32 R4, R3, 0x8, RZ ;  /* 0x0000000803047824 */ /* 0x000fca00078e00ff */
[-C--:B------:R-:W-:Y:S02]  /*00f0*/  IABS R7, R4.reuse ;  /* 0x0000000400077213 */ /* 0x080fe40000000000 */
[----:B------:R-:W-:Y:S02]  /*0100*/  IABS R10, R4 ;  /* 0x00000004000a7213 */ /* 0x000fe40000000000 */
[----:B------:R-:W0:Y:S08]  /*0110*/  I2F.RP R0, R7 ;  /* 0x0000000700007306 */ /* 0x000e300000209400 */
[----:B0-----:R-:W0:Y:S02]  /*0120*/  MUFU.RCP R0, R0 ;  /* 0x0000000000007308 */ /* 0x001e240000001000 */
[----:B0-----:R-:W-:-:S02]  /*0130*/  VIADD R2, R0, 0xffffffe ;  /* 0x0ffffffe00027836 */ /* 0x001fc40000000000 */
[----:B------:R-:W-:-:S04]  /*0140*/  IMAD.MOV R0, RZ, RZ, -R10 ;  /* 0x000000ffff007224 */ /* 0x000fc800078e0a0a */
[----:B------:R0:W1:Y:S02]  /*0150*/  F2I.FTZ.U32.TRUNC.NTZ R3, R2 ;  /* 0x0000000200037305 */ /* 0x000064000021f000 */
[----:B0-----:R-:W-:Y:S02]  /*0160*/  IMAD.MOV.U32 R2, RZ, RZ, RZ ;  /* 0x000000ffff027224 */ /* 0x001fe400078e00ff */
[----:B-1----:R-:W-:-:S04]  /*0170*/  IMAD.MOV R6, RZ, RZ, -R3 ;  /* 0x000000ffff067224 */ /* 0x002fc800078e0a03 */
[----:B------:R-:W-:Y:S02]  /*0180*/  IMAD R9, R6, R7, RZ ;  /* 0x0000000706097224 */ /* 0x000fe400078e02ff */
[----:B------:R-:W-:Y:S02]  /*0190*/  IMAD.MOV.U32 R6, RZ, RZ, R8 ;  /* 0x000000ffff067224 */ /* 0x000fe400078e0008 */
[----:B------:R-:W-:-:S06]  /*01a0*/  IMAD.HI.U32 R3, R3, R9, R2 ;  /* 0x0000000903037227 */ /* 0x000fcc00078e0002 */
[----:B------:R-:W-:-:S04]  /*01b0*/  IMAD.HI.U32 R3, R3, R6, RZ ;  /* 0x0000000603037227 */ /* 0x000fc800078e00ff */
[----:B------:R-:W-:-:S05]  /*01c0*/  IMAD R0, R3, R0, R6 ;  /* 0x0000000003007224 */ /* 0x000fca00078e0206 */
[----:B------:R-:W-:-:S13]  /*01d0*/  ISETP.GT.U32.AND P1, PT, R7, R0, PT ;  /* 0x000000000700720c */ /* 0x000fda0003f24070 */
[----:B------:R-:W-:Y:S02]  /*01e0*/  @!P1 IMAD.IADD R0, R0, 0x1, -R7 ;  /* 0x0000000100009824 */ /* 0x000fe400078e0a07 */
[----:B------:R-:W-:Y:S01]  /*01f0*/  @!P1 VIADD R3, R3, 0x1 ;  /* 0x0000000103039836 */ /* 0x000fe20000000000 */
[----:B------:R-:W-:Y:S02]  /*0200*/  ISETP.NE.AND P1, PT, R4, RZ, PT ;  /* 0x000000ff0400720c */ /* 0x000fe40003f25270 */
[----:B------:R-:W-:Y:S02]  /*0210*/  ISETP.GE.U32.AND P0, PT, R0, R7, PT ;  /* 0x000000070000720c */ /* 0x000fe40003f06070 */
[----:B------:R-:W-:-:S04]  /*0220*/  LOP3.LUT R0, R5, R4, RZ, 0x3c, !PT ;  /* 0x0000000405007212 */ /* 0x000fc800078e3cff */
[----:B------:R-:W-:Y:S01]  /*0230*/  ISETP.GE.AND P2, PT, R0, RZ, PT ;  /* 0x000000ff0000720c */ /* 0x000fe20003f46270 */
[----:B------:R-:W-:-:S06]  /*0240*/  VIADD R0, R20, 0xf ;  /* 0x0000000f14007836 */ /* 0x000fcc0000000000 */
[----:B------:R-:W-:-:S04]  /*0250*/  @P0 VIADD R3, R3, 0x1 ;  /* 0x0000000103030836 */ /* 0x000fc80000000000 */
[----:B------:R-:W-:Y:S01]  /*0260*/  IMAD.MOV.U32 R2, RZ, RZ, R3 ;  /* 0x000000ffff027224 */ /* 0x000fe200078e0003 */
[----:B------:R-:W-:-:S03]  /*0270*/  SHF.R.S32.HI R3, RZ, 0x1f, R0 ;  /* 0x0000001fff037819 */ /* 0x000fc60000011400 */
[----:B------:R-:W-:Y:S01]  /*0280*/  @!P2 IMAD.MOV R2, RZ, RZ, -R2 ;  /* 0x000000ffff02a224 */ /* 0x000fe200078e0a02 */
[----:B------:R-:W-:Y:S02]  /*0290*/  @!P1 LOP3.LUT R2, RZ, R4, RZ, 0x33, !PT ;  /* 0x00000004ff029212 */ /* 0x000fe400078e33ff */
[----:B------:R-:W-:-:S03]  /*02a0*/  LEA.HI R3, R3, R0, RZ, 0x4 ;  /* 0x0000000003037211 */ /* 0x000fc600078f20ff */
[----:B------:R-:W-:Y:S02]  /*02b0*/  IMAD.SHL.U32 R8, R2, 0x8, RZ ;  /* 0x0000000802087824 */ /* 0x000fe400078e00ff */
[----:B------:R-:W-:-:S03]  /*02c0*/  IMAD.MOV R2, RZ, RZ, -R2 ;  /* 0x000000ffff027224 */ /* 0x000fc600078e0a02 */
[----:B------:R-:W-:Y:S01]  /*02d0*/  LEA.HI.SX32 R3, R3, -R8, 0x1c ;  /* 0x8000000803037211 */ /* 0x000fe200078fe2ff */
[----:B------:R-:W-:-:S03]  /*02e0*/  IMAD R4, R4, R2, R5 ;  /* 0x0000000204047224 */ /* 0x000fc600078e0205 */
[----:B------:R-:W-:Y:S02]  /*02f0*/  VIMNMX R11, R3, 0x8, PT ;  /* 0x00000008030b7848 */ /* 0x000fe40003fe0100 */
[----:B------:R-:W-:Y:S02]  /*0300*/  IABS R9, R4 ;  /* 0x0000000400097213 */ /* 0x000fe40000000000 */
[----:B------:R-:W-:-:S04]  /*0310*/  IABS R7, R11 ;  /* 0x0000000b00077213 */ /* 0x000fc80000000000 */
[----:B------:R-:W0:Y:S08]  /*0320*/  I2F.RP R0, R7 ;  /* 0x0000000700007306 */ /* 0x000e300000209400 */
[----:B0-----:R-:W0:Y:S02]  /*0330*/  MUFU.RCP R0, R0 ;  /* 0x0000000000007308 */ /* 0x001e240000001000 */
[----:B0-----:R-:W-:-:S06]  /*0340*/  VIADD R3, R0, 0xffffffe ;  /* 0x0ffffffe00037836 */ /* 0x001fcc0000000000 */
[----:B------:R-:W0:Y:S02]  /*0350*/  F2I.FTZ.U32.TRUNC.NTZ R3, R3 ;  /* 0x0000000300037305 */ /* 0x000e24000021f000 */
[----:B0-----:R-:W-:-:S04]  /*0360*/  IMAD.MOV R6, RZ, RZ, -R3 ;  /* 0x000000ffff067224 */ /* 0x001fc800078e0a03 */
[----:B------:R-:W-:Y:S01]  /*0370*/  IMAD.MOV.U32 R2, RZ, RZ, R6 ;  /* 0x000000ffff027224 */ /* 0x000fe200078e0006 */
[----:B------:R-:W-:-:S03]  /*0380*/  IABS R6, R11 ;  /* 0x0000000b00067213 */ /* 0x000fc60000000000 */
[----:B------:R-:W-:Y:S02]  /*0390*/  IMAD R5, R2, R7, RZ ;  /* 0x0000000702057224 */ /* 0x000fe400078e02ff */
[----:B------:R-:W-:Y:S02]  /*03a0*/  IMAD.MOV.U32 R2, RZ, RZ, RZ ;  /* 0x000000ffff027224 */ /* 0x000fe400078e00ff */
[----:B------:R-:W-:Y:S02]  /*03b0*/  IMAD.MOV R0, RZ, RZ, -R6 ;  /* 0x000000ffff007224 */ /* 0x000fe400078e0a06 */
        /* <DEDUP_REMOVED lines=9> */
[----:B------:R-:W-:Y:S02]  /*0450*/  ISETP.GE.AND P2, PT, R0, RZ, PT ;  /* 0x000000ff0000720c */ /* 0x000fe40003f46270 */
[----:B------:R-:W0:Y:S05]  /*0460*/  S2R R0, SR_TID.X ;  /* 0x0000000000007919 */ /* 0x000e2a0000002100 */
[----:B------:R-:W-:Y:S01]  /*0470*/  @P0 VIADD R2, R2, 0x1 ;  /* 0x0000000102020836 */ /* 0x000fe20000000000 */
[----:B------:R-:W-:-:S03]  /*0480*/  ISETP.GT.AND P0, PT, R42, 0x1f, PT ;  /* 0x0000001f2a00780c */ /* 0x000fc60003f04270 */
[----:B------:R-:W-:-:S04]  /*0490*/  IMAD.MOV.U32 R6, RZ, RZ, R2 ;  /* 0x000000ffff067224 */ /* 0x000fc800078e0002 */
[----:B------:R-:W-:Y:S01]  /*04a0*/  @!P2 IMAD.MOV R6, RZ, RZ, -R6 ;  /* 0x000000ffff06a224 */ /* 0x000fe200078e0a06 */
[----:B------:R-:W-:-:S05]  /*04b0*/  @!P1 LOP3.LUT R6, RZ, R11, RZ, 0x33, !PT ;  /* 0x0000000bff069212 */ /* 0x000fca00078e33ff */
[----:B------:R-:W-:Y:S01]  /*04c0*/  IMAD.MOV R2, RZ, RZ, -R6 ;  /* 0x000000ffff027224 */ /* 0x000fe200078e0a06 */
[----:B------:R-:W-:Y:S01]  /*04d0*/  @!P0 PRMT R16, RZ, 0x7610, R16 ;  /* 0x00007610ff108816 */ /* 0x000fe20000000010 */
[----:B------:R-:W-:Y:S01]  /*04e0*/  IMAD.SHL.U32 R6, R6, 0x10, RZ ;  /* 0x0000001006067824 */ /* 0x000fe200078e00ff */
[----:B------:R-:W-:Y:S01]  /*04f0*/  @!P0 PRMT R18, RZ, 0x7610, R18 ;  /* 0x00007610ff128816 */ /* 0x000fe20000000012 */
[----:B------:R-:W-:Y:S01]  /*0500*/  IMAD R2, R11, R2, R4 ;  /* 0x000000020b027224 */ /* 0x000fe200078e0204 */
[----:B------:R-:W-:Y:S02]  /*0510*/  @!P0 PRMT R16, R16, 0x5410, RZ ;  /* 0x0000541010108816 */ /* 0x000fe400000000ff */
[----:B------:R-:W-:Y:S01]  /*0520*/  @!P0 PRMT R18, R18, 0x5410, RZ ;  /* 0x0000541012128816 */ /* 0x000fe200000000ff */
[----:B------:R-:W-:Y:S01]  /*0530*/  IMAD.IADD R2, R8, 0x1, R2 ;  /* 0x0000000108027824 */ /* 0x000fe200078e0202 */
[C---:B0-----:R-:W-:Y:S01]  /*0540*/  LOP3.LUT R3, R0.reuse, 0xf, RZ, 0xc0, !PT ;  /* 0x0000000f00037812 */ /* 0x041fe200078ec0ff */
[C---:B------:R-:W-:Y:S01]  /*0550*/  @!P0 IMAD.SHL.U32 R5, R0.reuse, 0x40, RZ ;  /* 0x0000004000058824 */ /* 0x040fe200078e00ff */
[----:B------:R-:W-:Y:S01]  /*0560*/  SHF.R.U32.HI R4, RZ, 0x4, R0 ;  /* 0x00000004ff047819 */ /* 0x000fe20000011600 */
[C---:B------:R-:W-:Y:S01]  /*0570*/  @!P0 IMAD.SHL.U32 R7, R0.reuse, 0x8, RZ ;  /* 0x0000000800078824 */ /* 0x040fe200078e00ff */
[----:B------:R-:W-:Y:S01]  /*0580*/  LOP3.LUT R9, R0, 0x20, RZ, 0xc0, !PT ;  /* 0x0000002000097812 */ /* 0x000fe200078ec0ff */
[----:B------:R-:W-:Y:S01]  /*0590*/  IMAD R2, R2, 0x10, R3 ;  /* 0x0000001002027824 */ /* 0x000fe200078e0203 */
[----:B------:R-:W-:Y:S01]  /*05a0*/  SGXT.U32 R3, R4, 0x2 ;  /* 0x000000020403781a */ /* 0x000fe20000000000 */
[----:B------:R-:W-:Y:S01]  /*05b0*/  @!P0 IMAD.SHL.U32 R4, R0, 0x2, RZ ;  /* 0x0000000200048824 */ /* 0x000fe200078e00ff */
[----:B------:R-:W-:Y:S06]  /*05c0*/  @!P0 BRA `(.L_x_0) ;  /* 0x0000001400088947 */ /* 0x000fec0003800000 */
[----:B------:R-:W-:Y:S01]  /*05d0*/  IABS R4, R20 ;  /* 0x0000001400047213 */ /* 0x000fe20000000000 */
[----:B------:R-:W0:Y:S01]  /*05e0*/  LDC.64 R50, c[0x0][0x218] ;  /* 0x00008600ff327b82 */ /* 0x000e220000000a00 */
[----:B------:R-:W-:Y:S01]  /*05f0*/  IABS R10, R21 ;  /* 0x00000015000a7213 */ /* 0x000fe20000000000 */
[----:B------:R-:W-:Y:S01]  /*0600*/  ULDC UR5, c[0x0][0x234] ;  /* 0x00008d0000057ab9 */ /* 0x000fe20000000800 */
[----:B------:R-:W1:Y:S01]  /*0610*/  I2F.RP R8, R4 ;  /* 0x0000000400087306 */ /* 0x000e620000209400 */
[----:B------:R-:W-:Y:S01]  /*0620*/  LEA.HI R5, R9, R6, RZ, 0x1b ;  /* 0x0000000609057211 */ /* 0x000fe200078fd8ff */
[----:B------:R-:W-:Y:S01]  /*0630*/  ULDC.64 UR8, c[0x0][0x210] ;  /* 0x0000840000087ab9 */ /* 0x000fe20000000a00 */
[----:B------:R-:W-:Y:S02]  /*0640*/  IABS R27, R2 ;  /* 0x00000002001b7213 */ /* 0x000fe40000000000 */
[----:B------:R-:W-:Y:S01]  /*0650*/  ISETP.GE.AND P5, PT, R2, RZ, PT ;  /* 0x000000ff0200720c */ /* 0x000fe20003fa6270 */
[----:B------:R-:W-:Y:S01]  /*0660*/  VIADD R16, R5, 0xc ;  /* 0x0000000c05107836 */ /* 0x000fe20000000000 */
[----:B------:R-:W-:Y:S01]  /*0670*/  LOP3.LUT R53, R3, 0x1c, RZ, 0xfc, !PT ;  /* 0x0000001c03357812 */ /* 0x000fe200078efcff */
[----:B------:R-:W2:Y:S01]  /*0680*/  I2F.RP R7, R10 ;  /* 0x0000000a00077306 */ /* 0x000ea20000209400 */
[----:B------:R-:W-:Y:S01]  /*0690*/  VIADD R18, R5, 0xa ;  /* 0x0000000a05127836 */ /* 0x000fe20000000000 */
[----:B------:R-:W-:Y:S01]  /*06a0*/  LOP3.LUT R55, R3, 0x18, RZ, 0xfc, !PT ;  /* 0x0000001803377812 */ /* 0x000fe200078efcff */
[C---:B------:R-:W-:Y:S01]  /*06b0*/  VIADD R22, R5.reuse, 0x8 ;  /* 0x0000000805167836 */ /* 0x040fe20000000000 */
[----:B------:R-:W-:Y:S01]  /*06c0*/  IABS R25, R16 ;  /* 0x0000001000197213 */ /* 0x000fe20000000000 */
[----:B------:R-:W-:Y:S01]  /*06d0*/  VIADD R24, R5, 0x6 ;  /* 0x0000000605187836 */ /* 0x000fe20000000000 */
[----:B------:R-:W-:Y:S01]  /*06e0*/  LOP3.LUT R57, R3, 0x14, RZ, 0xfc, !PT ;  /* 0x0000001403397812 */ /* 0x000fe200078efcff */
[C---:B------:R-:W-:Y:S01]  /*06f0*/  VIADD R26, R5.reuse, 0x4 ;  /* 0x00000004051a7836 */ /* 0x040fe20000000000 */
[----:B-1----:R-:W1:Y:S01]  /*0700*/  MUFU.RCP R8, R8 ;  /* 0x0000000800087308 */ /* 0x002e620000001000 */
[----:B------:R-:W-:Y:S01]  /*0710*/  VIADD R28, R5, 0x2 ;  /* 0x00000002051c7836 */ /* 0x000fe20000000000 */
[----:B------:R-:W-:-:S02]  /*0720*/  IABS R19, R24 ;  /* 0x0000001800137213 */ /* 0x000fc40000000000 */
[----:B------:R-:W-:Y:S02]  /*0730*/  IABS R29, R26 ;  /* 0x0000001a001d7213 */ /* 0x000fe40000000000 */
[----:B------:R-:W-:Y:S02]  /*0740*/  IABS R31, R28 ;  /* 0x0000001c001f7213 */ /* 0x000fe40000000000 */
[----:B--2---:R-:W2:Y:S01]  /*0750*/  MUFU.RCP R7, R7 ;  /* 0x0000000700077308 */ /* 0x004ea20000001000 */
[C---:B------:R-:W-:Y:S02]  /*0760*/  LOP3.LUT R59, R3.reuse, 0x10, RZ, 0xfc, !PT ;  /* 0x00000010033b7812 */ /* 0x040fe400078efcff */
[----:B------:R-:W-:Y:S01]  /*0770*/  LOP3.LUT R49, R3, 0x4, RZ, 0xfc, !PT ;  /* 0x0000000403317812 */ /* 0x000fe200078efcff */
[----:B-1----:R-:W-:-:S04]  /*0780*/  VIADD R14, R8, 0xffffffe ;  /* 0x0ffffffe080e7836 */ /* 0x002fc80000000000 */
[----:B------:R1:W3:Y:S01]  /*0790*/  F2I.FTZ.U32.TRUNC.NTZ R15, R14 ;  /* 0x0000000e000f7305 */ /* 0x0002e2000021f000 */
[----:B--2---:R-:W-:Y:S02]  /*07a0*/  VIADD R12, R7, 0xffffffe ;  /* 0x0ffffffe070c7836 */ /* 0x004fe40000000000 */
[----:B------:R-:W-:-:S05]  /*07b0*/  VIADD R7, R5, 0xe ;  /* 0x0000000e05077836 */ /* 0x000fca0000000000 */
[----:B------:R2:W4:Y:S01]  /*07c0*/  F2I.FTZ.U32.TRUNC.NTZ R13, R12 ;  /* 0x0000000c000d7305 */ /* 0x000522000021f000 */
[----:B-1----:R-:W-:Y:S01]  /*07d0*/  IMAD.MOV.U32 R14, RZ, RZ, RZ ;  /* 0x000000ffff0e7224 */ /* 0x002fe200078e00ff */
[----:B------:R-:W-:Y:S01]  /*07e0*/  IABS R23, R7 ;  /* 0x0000000700177213 */ /* 0x000fe20000000000 */
[----:B---3--:R-:W-:Y:S02]  /*07f0*/  IMAD.MOV R17, RZ, RZ, -R15 ;  /* 0x000000ffff117224 */ /* 0x008fe400078e0a0f */
[----:B--2---:R-:W-:Y:S02]  /*0800*/  IMAD.MOV.U32 R12, RZ, RZ, RZ ;  /* 0x000000ffff0c7224 */ /* 0x004fe400078e00ff */
[----:B------:R-:W-:Y:S02]  /*0810*/  IMAD R17, R17, R4, RZ ;  /* 0x0000000411117224 */ /* 0x000fe400078e02ff */
[----:B----4-:R-:W-:Y:S02]  /*0820*/  IMAD.MOV R11, RZ, RZ, -R13 ;  /* 0x000000ffff0b7224 */ /* 0x010fe400078e0a0d */
[----:B------:R-:W-:Y:S01]  /*0830*/  IMAD.HI.U32 R14, R15, R17, R14 ;  /* 0x000000110f0e7227 */ /* 0x000fe200078e000e */
[----:B------:R-:W-:-:S02]  /*0840*/  IABS R15, R18 ;  /* 0x00000012000f7213 */ /* 0x000fc40000000000 */
[----:B------:R-:W-:Y:S01]  /*0850*/  IABS R17, R22 ;  /* 0x0000001600117213 */ /* 0x000fe20000000000 */
[----:B------:R-:W-:Y:S02]  /*0860*/  IMAD R11, R11, R10, RZ ;  /* 0x0000000a0b0b7224 */ /* 0x000fe400078e02ff */
[----:B------:R-:W-:-:S04]  /*0870*/  IMAD.HI.U32 R14, R14, R27, RZ ;  /* 0x0000001b0e0e7227 */ /* 0x000fc800078e00ff */
[----:B------:R-:W-:-:S04]  /*0880*/  IMAD.HI.U32 R8, R13, R11, R12 ;  /* 0x0000000b0d087227 */ /* 0x000fc800078e000c */
[----:B------:R-:W-:Y:S02]  /*0890*/  IMAD.MOV R14, RZ, RZ, -R14 ;  /* 0x000000ffff0e7224 */ /* 0x000fe400078e0a0e */
[----:B------:R-:W-:-:S04]  /*08a0*/  IMAD.HI.U32 R11, R8, R23, RZ ;  /* 0x00000017080b7227 */ /* 0x000fc800078e00ff */
[----:B------:R-:W-:Y:S02]  /*08b0*/  IMAD.MOV R11, RZ, RZ, -R11 ;  /* 0x000000ffff0b7224 */ /* 0x000fe400078e0a0b */
[----:B------:R-:W-:Y:S02]  /*08c0*/  IMAD R27, R4, R14, R27 ;  /* 0x0000000e041b7224 */ /* 0x000fe400078e021b */
[----:B------:R-:W-:Y:S02]  /*08d0*/  IMAD R23, R10, R11, R23 ;  /* 0x0000000b0a177224 */ /* 0x000fe400078e0217 */
[----:B------:R-:W-:Y:S01]  /*08e0*/  IMAD.HI.U32 R11, R8, R25, RZ ;  /* 0x00000019080b7227 */ /* 0x000fe200078e00ff */
[----:B------:R-:W-:Y:S02]  /*08f0*/  ISETP.GT.U32.AND P0, PT, R4, R27, PT ;  /* 0x0000001b0400720c */ /* 0x000fe40003f04070 */
[----:B------:R-:W-:Y:S01]  /*0900*/  ISETP.GT.U32.AND P1, PT, R10, R23, PT ;  /* 0x000000170a00720c */ /* 0x000fe20003f24070 */
[----:B------:R-:W-:-:S02]  /*0910*/  IMAD.MOV R11, RZ, RZ, -R11 ;  /* 0x000000ffff0b7224 */ /* 0x000fc400078e0a0b */
[----:B------:R-:W-:-:S04]  /*0920*/  IMAD.HI.U32 R12, R8, R17, RZ ;  /* 0x00000011080c7227 */ /* 0x000fc800078e00ff */
[----:B------:R-:W-:Y:S02]  /*0930*/  IMAD R25, R10, R11, R25 ;  /* 0x0000000b0a197224 */ /* 0x000fe400078e0219 */
[----:B------:R-:W-:-:S03]  /*0940*/  IMAD.HI.U32 R11, R8, R15, RZ ;  /* 0x0000000f080b7227 */ /* 0x000fc600078e00ff */
[----:B------:R-:W-:Y:S01]  /*0950*/  ISETP.GT.U32.AND P3, PT, R10, R25, PT ;  /* 0x000000190a00720c */ /* 0x000fe20003f64070 */
[----:B------:R-:W-:-:S04]  /*0960*/  IMAD.HI.U32 R13, R8, R19, RZ ;  /* 0x00000013080d7227 */ /* 0x000fc800078e00ff */
[----:B------:R-:W-:Y:S02]  /*0970*/  IMAD.MOV R11, RZ, RZ, -R11 ;  /* 0x000000ffff0b7224 */ /* 0x000fe400078e0a0b */
[----:B------:R-:W-:Y:S02]  /*0980*/  IMAD.MOV R12, RZ, RZ, -R12 ;  /* 0x000000ffff0c7224 */ /* 0x000fe400078e0a0c */
[----:B------:R-:W-:Y:S02]  /*0990*/  IMAD.MOV R14, RZ, RZ, -R13 ;  /* 0x000000ffff0e7224 */ /* 0x000fe400078e0a0d */
[----:B------:R-:W-:Y:S01]  /*09a0*/  @!P0 IMAD.IADD R27, R27, 0x1, -R4 ;  /* 0x000000011b1b8824 */ /* 0x000fe200078e0a04 */
[----:B------:R-:W-:Y:S01]  /*09b0*/  ISETP.NE.AND P0, PT, R20, RZ, PT ;  /* 0x000000ff1400720c */ /* 0x000fe20003f05270 */
[C---:B------:R-:W-:Y:S02]  /*09c0*/  IMAD R13, R10.reuse, R11, R15 ;  /* 0x0000000b0a0d7224 */ /* 0x040fe400078e020f */
[----:B------:R-:W-:Y:S01]  /*09d0*/  IMAD R15, R10, R12, R17 ;  /* 0x0000000c0a0f7224 */ /* 0x000fe200078e0211 */
[----:B------:R-:W-:Y:S01]  /*09e0*/  ISETP.GT.U32.AND P2, PT, R4, R27, PT ;  /* 0x0000001b0400720c */ /* 0x000fe20003f44070 */
[C---:B------:R-:W-:Y:S01]  /*09f0*/  IMAD R17, R10.reuse, R14, R19 ;  /* 0x0000000e0a117224 */ /* 0x040fe200078e0213 */
[----:B------:R-:W-:Y:S01]  /*0a00*/  ISETP.GT.U32.AND P4, PT, R10, R13, PT ;  /* 0x0000000d0a00720c */ /* 0x000fe20003f84070 */
[----:B------:R-:W-:Y:S01]  /*0a10*/  IMAD.HI.U32 R11, R8, R29, RZ ;  /* 0x0000001d080b7227 */ /* 0x000fe200078e00ff */
[----:B------:R-:W-:-:S02]  /*0a20*/  IABS R12, R5 ;  /* 0x00000005000c7213 */ /* 0x000fc40000000000 */
[C---:B------:R-:W-:Y:S01]  /*0a30*/  ISETP.GT.U32.AND P6, PT, R10.reuse, R17, PT ;  /* 0x000000110a00720c */ /* 0x040fe20003fc4070 */
[----:B------:R-:W-:Y:S01]  /*0a40*/  @!P1 IMAD.IADD R23, R23, 0x1, -R10 ;  /* 0x0000000117179824 */ /* 0x000fe200078e0a0a */
[----:B------:R-:W-:Y:S01]  /*0a50*/  ISETP.GE.AND P1, PT, R5, RZ, PT ;  /* 0x000000ff0500720c */ /* 0x000fe20003f26270 */
[----:B------:R-:W-:Y:S01]  /*0a60*/  IMAD.MOV R11, RZ, RZ, -R11 ;  /* 0x000000ffff0b7224 */ /* 0x000fe200078e0a0b */
[----:B------:R-:W-:Y:S01]  /*0a70*/  SHF.R.S32.HI R5, RZ, 0x1f, R42 ;  /* 0x0000001fff057819 */ /* 0x000fe2000001142a */
[----:B------:R-:W-:Y:S01]  /*0a80*/  @!P3 IMAD.IADD R25, R25, 0x1, -R10 ;  /* 0x000000011919b824 */ /* 0x000fe200078e0a0a */
[----:B------:R-:W-:Y:S01]  /*0a90*/  ISETP.GE.AND P3, PT, R7, RZ, PT ;  /* 0x000000ff0700720c */ /* 0x000fe20003f66270 */
[----:B------:R-:W-:Y:S01]  /*0aa0*/  @!P2 IMAD.IADD R27, R27, 0x1, -R4 ;  /* 0x000000011b1ba824 */ /* 0x000fe200078e0a04 */
[C---:B------:R-:W-:Y:S01]  /*0ab0*/  ISETP.GT.U32.AND P2, PT, R10.reuse, R23, PT ;  /* 0x000000170a00720c */ /* 0x040fe20003f44070 */
[----:B------:R-:W-:Y:S01]  /*0ac0*/  @!P4 IMAD.IADD R13, R13, 0x1, -R10 ;  /* 0x000000010d0dc824 */ /* 0x000fe200078e0a0a */
[C---:B------:R-:W-:Y:S01]  /*0ad0*/  ISETP.GT.U32.AND P4, PT, R10.reuse, R25, PT ;  /* 0x000000190a00720c */ /* 0x040fe20003f84070 */
[----:B------:R-:W-:Y:S01]  /*0ae0*/  IMAD R19, R10, R11, R29 ;  /* 0x0000000b0a137224 */ /* 0x000fe200078e021d */
[----:B------:R-:W-:Y:S01]  /*0af0*/  LEA.HI R42, R5, R42, RZ, 0x5 ;  /* 0x0000002a052a7211 */ /* 0x000fe200078f28ff */
[----:B------:R-:W-:-:S02]  /*0b00*/  IMAD.MOV.U32 R29, RZ, RZ, R12 ;  /* 0x000000ffff1d7224 */ /* 0x000fc400078e000c */
[----:B------:R-:W-:Y:S01]  /*0b10*/  @!P6 IMAD.IADD R17, R17, 0x1, -R10 ;  /* 0x000000011111e824 */ /* 0x000fe200078e0a0a */
[----:B------:R-:W-:Y:S01]  /*0b20*/  ISETP.GT.U32.AND P6, PT, R10, R13, PT ;  /* 0x0000000d0a00720c */ /* 0x000fe20003fc4070 */
[----:B------:R-:W-:Y:S01]  /*0b30*/  IMAD.HI.U32 R4, R8, R31, RZ ;  /* 0x0000001f08047227 */ /* 0x000fe200078e00ff */
[----:B------:R-:W-:-:S03]  /*0b40*/  SHF.R.S32.HI R42, RZ, 0x5, R42 ;  /* 0x00000005ff2a7819 */ /* 0x000fc6000001142a */
[----:B------:R-:W-:-:S04]  /*0b50*/  IMAD.HI.U32 R8, R8, R29, RZ ;  /* 0x0000001d08087227 */ /* 0x000fc800078e00ff */
[----:B------:R-:W-:Y:S02]  /*0b60*/  IMAD.MOV R4, RZ, RZ, -R4 ;  /* 0x000000ffff047224 */ /* 0x000fe400078e0a04 */
[----:B------:R-:W-:Y:S02]  /*0b70*/  IMAD.MOV R8, RZ, RZ, -R8 ;  /* 0x000000ffff087224 */ /* 0x000fe400078e0a08 */
[----:B------:R-:W-:Y:S02]  /*0b80*/  IMAD.MOV.U32 R11, RZ, RZ, R27 ;  /* 0x000000ffff0b7224 */ /* 0x000fe400078e001b */
[C---:B------:R-:W-:Y:S01]  /*0b90*/  IMAD R27, R10.reuse, R4, R31 ;  /* 0x000000040a1b7224 */ /* 0x040fe200078e021f */
[----:B------:R-:W-:Y:S01]  /*0ba0*/  SHF.R.S32.HI R4, RZ, 0x2, R0 ;  /* 0x00000002ff047819 */ /* 0x000fe20000011400 */
[----:B------:R-:W-:Y:S02]  /*0bb0*/  @!P2 IMAD.IADD R23, R23, 0x1, -R10 ;  /* 0x000000011717a824 */ /* 0x000fe400078e0a0a */
[----:B------:R-:W-:Y:S01]  /*0bc0*/  IMAD R29, R10, R8, R29 ;  /* 0x000000080a1d7224 */ /* 0x000fe200078e021d */
[----:B------:R-:W-:Y:S01]  /*0bd0*/  SGXT R4, R4, 0x1 ;  /* 0x000000010404781a */ /* 0x000fe20000000200 */
[----:B------:R-:W-:-:S02]  /*0be0*/  IMAD.SHL.U32 R5, R0, 0x40, RZ ;  /* 0x0000004000057824 */ /* 0x000fc400078e00ff */
[----:B------:R-:W-:Y:S01]  /*0bf0*/  @!P5 IMAD.MOV R11, RZ, RZ, -R11 ;  /* 0x000000ffff0bd224 */ /* 0x000fe200078e0a0b */
[----:B------:R-:W-:Y:S01]  /*0c00*/  @!P0 LOP3.LUT R11, RZ, R20, RZ, 0x33, !PT ;  /* 0x00000014ff0b8212 */ /* 0x000fe200078e33ff */
[----:B------:R-:W-:Y:S01]  /*0c10*/  @!P3 IMAD.MOV R23, RZ, RZ, -R23 ;  /* 0x000000ffff17b224 */ /* 0x000fe200078e0a17 */
[C---:B------:R-:W-:Y:S01]  /*0c20*/  ISETP.GT.U32.AND P5, PT, R10.reuse, R15, PT ;  /* 0x0000000f0a00720c */ /* 0x040fe20003fa4070 */
[--C-:B------:R-:W-:Y:S01]  /*0c30*/  @!P6 IMAD.IADD R13, R13, 0x1, -R10.reuse ;  /* 0x000000010d0de824 */ /* 0x100fe200078e0a0a */
[----:B------:R-:W-:Y:S01]  /*0c40*/  ISETP.GT.U32.AND P0, PT, R10, R19, PT ;  /* 0x000000130a00720c */ /* 0x000fe20003f04070 */
[----:B------:R-:W-:Y:S01]  /*0c50*/  IMAD.SHL.U32 R8, R0, 0x20, RZ ;  /* 0x0000002000087824 */ /* 0x000fe200078e00ff */
[C---:B------:R-:W-:Y:S01]  /*0c60*/  ISETP.GT.U32.AND P3, PT, R10.reuse, R27, PT ;  /* 0x0000001b0a00720c */ /* 0x040fe20003f64070 */
[----:B------:R-:W-:Y:S01]  /*0c70*/  @!P4 IMAD.IADD R25, R25, 0x1, -R10 ;  /* 0x000000011919c824 */ /* 0x000fe200078e0a0a */
[----:B------:R-:W-:Y:S01]  /*0c80*/  ISETP.GT.U32.AND P6, PT, R10, R29, PT ;  /* 0x0000001d0a00720c */ /* 0x000fe20003fc4070 */
[----:B------:R-:W-:Y:S01]  /*0c90*/  IMAD.SHL.U32 R12, R0, 0x10, RZ ;  /* 0x00000010000c7824 */ /* 0x000fe200078e00ff */
[----:B------:R-:W-:Y:S01]  /*0ca0*/  LOP3.LUT R7, R5, 0x1c0, RZ, 0xc0, !PT ;  /* 0x000001c005077812 */ /* 0x000fe200078ec0ff */
[----:B------:R-:W1:Y:S01]  /*0cb0*/  LDC R20, c[0x0][0x238] ;  /* 0x00008e00ff147b82 */ /* 0x000e620000000800 */
[----:B------:R-:W-:Y:S01]  /*0cc0*/  LOP3.LUT R31, R4, 0x90, RZ, 0xc0, !PT ;  /* 0x00000090041f7812 */ /* 0x000fe200078ec0ff */
[----:B------:R-:W-:Y:S01]  /*0cd0*/  IMAD.SHL.U32 R4, R0, 0x2, RZ ;  /* 0x0000000200047824 */ /* 0x000fe200078e00ff */
[----:B------:R-:W-:Y:S01]  /*0ce0*/  ISETP.GE.AND P4, PT, R16, RZ, PT ;  /* 0x000000ff1000720c */ /* 0x000fe20003f86270 */
[----:B------:R-:W-:Y:S01]  /*0cf0*/  VIADD R14, R7, UR4 ;  /* 0x00000004070e7c36 */ /* 0x000fe20008000000 */
[----:B------:R-:W-:Y:S01]  /*0d00*/  LOP3.LUT R31, R31, 0x60, R8, 0xf8, !PT ;  /* 0x000000601f1f7812 */ /* 0x000fe200078ef808 */
[----:B------:R-:W-:Y:S01]  /*0d10*/  @!P5 IMAD.IADD R15, R15, 0x1, -R10 ;  /* 0x000000010f0fd824 */ /* 0x000fe200078e0a0a */
[----:B------:R-:W-:Y:S01]  /*0d20*/  LOP3.LUT R46, R4, 0x7e, RZ, 0xc0, !PT ;  /* 0x0000007e042e7812 */ /* 0x000fe200078ec0ff */
[----:B------:R-:W-:Y:S01]  /*0d30*/  IMAD R33, R9, 0x10, R14 ;  /* 0x0000001009217824 */ /* 0x000fe200078e020e */
[----:B------:R-:W-:Y:S01]  /*0d40*/  LOP3.LUT R9, R12, 0x100, RZ, 0xc0, !PT ;  /* 0x000001000c097812 */ /* 0x000fe200078ec0ff */
[----:B------:R-:W-:Y:S01]  /*0d50*/  @!P0 IMAD.IADD R19, R19, 0x1, -R10 ;  /* 0x0000000113138824 */ /* 0x000fe200078e0a0a */
[----:B------:R-:W-:Y:S01]  /*0d60*/  LOP3.LUT R12, R31, 0x10, R4, 0x78, !PT ;  /* 0x000000101f0c7812 */ /* 0x000fe200078e7804 */
[--C-:B------:R-:W-:Y:S01]  /*0d70*/  @!P3 IMAD.IADD R27, R27, 0x1, -R10.reuse ;  /* 0x000000011b1bb824 */ /* 0x100fe200078e0a0a */
[----:B------:R-:W-:Y:S01]  /*0d80*/  ISETP.GT.U32.AND P5, PT, R10, R15, PT ;  /* 0x0000000f0a00720c */ /* 0x000fe20003fa4070 */
[--C-:B------:R-:W-:Y:S01]  /*0d90*/  @!P6 IMAD.IADD R29, R29, 0x1, -R10.reuse ;  /* 0x000000011d1de824 */ /* 0x100fe200078e0a0a */
[----:B------:R-:W-:Y:S01]  /*0da0*/  IADD3 R9, R12, UR4, R9 ;  /* 0x000000040c097c10 */ /* 0x000fe2000fffe009 */
[----:B------:R-:W-:Y:S01]  /*0db0*/  @!P4 IMAD.MOV R25, RZ, RZ, -R25 ;  /* 0x000000ffff19c224 */ /* 0x000fe200078e0a19 */
[----:B------:R-:W2:Y:S01]  /*0dc0*/  LDC R12, c[0x0][0x240] ;  /* 0x00009000ff0c7b82 */ /* 0x000ea20000000800 */
[----:B------:R-:W-:Y:S01]  /*0dd0*/  ISETP.GT.U32.AND P0, PT, R10, R17, PT ;  /* 0x000000110a00720c */ /* 0x000fe20003f04070 */
[----:B------:R-:W-:Y:S01]  /*0de0*/  IMAD.SHL.U32 R7, R0, 0x8, RZ ;  /* 0x0000000800077824 */ /* 0x000fe200078e00ff */
[C---:B------:R-:W-:Y:S01]  /*0df0*/  ISETP.GT.U32.AND P2, PT, R10.reuse, R19, PT ;  /* 0x000000130a00720c */ /* 0x040fe20003f44070 */
[----:B------:R-:W-:Y:S01]  /*0e00*/  IMAD R11, R11, UR5, RZ ;  /* 0x000000050b0b7c24 */ /* 0x000fe2000f8e02ff */
[C---:B------:R-:W-:Y:S01]  /*0e10*/  ISETP.GT.U32.AND P4, PT, R10.reuse, R27, PT ;  /* 0x0000001b0a00720c */ /* 0x040fe20003f84070 */
[----:B------:R-:W-:Y:S01]  /*0e20*/  ULDC UR5, c[0x0][0x230] ;  /* 0x00008c0000057ab9 */ /* 0x000fe20000000800 */
[----:B------:R-:W-:Y:S01]  /*0e30*/  ISETP.GT.U32.AND P6, PT, R10, R29, PT ;  /* 0x0000001d0a00720c */ /* 0x000fe20003fc4070 */
[-C--:B-1----:R-:W-:Y:S01]  /*0e40*/  IMAD R53, R53, R20.reuse, RZ ;  /* 0x0000001435357224 */ /* 0x082fe200078e02ff */
[----:B------:R-:W-:Y:S01]  /*0e50*/  ISETP.GE.AND P3, PT, R26, RZ, PT ;  /* 0x000000ff1a00720c */ /* 0x000fe20003f66270 */
[----:B------:R-:W-:Y:S01]  /*0e60*/  @!P5 IMAD.IADD R15, R15, 0x1, -R10 ;  /* 0x000000010f0fd824 */ /* 0x000fe200078e0a0a */
[----:B------:R-:W-:Y:S01]  /*0e70*/  ISETP.GE.AND P5, PT, R18, RZ, PT ;  /* 0x000000ff1200720c */ /* 0x000fe20003fa6270 */
[----:B------:R-:W-:Y:S01]  /*0e80*/  IMAD R55, R55, R20, RZ ;  /* 0x0000001437377224 */ /* 0x000fe200078e02ff */
[----:B------:R-:W-:Y:S01]  /*0e90*/  LOP3.LUT R8, R7, 0x30, R4, 0x48, !PT ;  /* 0x0000003007087812 */ /* 0x000fe200078e4804 */
[--C-:B------:R-:W-:Y:S01]  /*0ea0*/  @!P0 IMAD.IADD R17, R17, 0x1, -R10.reuse ;  /* 0x0000000111118824 */ /* 0x100fe200078e0a0a */
[----:B------:R-:W-:Y:S01]  /*0eb0*/  ISETP.GE.AND P0, PT, R22, RZ, PT ;  /* 0x000000ff1600720c */ /* 0x000fe20003f06270 */
[--C-:B------:R-:W-:Y:S01]  /*0ec0*/  @!P2 IMAD.IADD R19, R19, 0x1, -R10.reuse ;  /* 0x000000011313a824 */ /* 0x100fe200078e0a0a */
[----:B------:R-:W-:Y:S01]  /*0ed0*/  ISETP.GE.AND P2, PT, R24, RZ, PT ;  /* 0x000000ff1800720c */ /* 0x000fe20003f46270 */
[--C-:B------:R-:W-:Y:S01]  /*0ee0*/  @!P4 IMAD.IADD R27, R27, 0x1, -R10.reuse ;  /* 0x000000011b1bc824 */ /* 0x100fe200078e0a0a */
[----:B------:R-:W-:Y:S01]  /*0ef0*/  ISETP.GE.AND P4, PT, R28, RZ, PT ;  /* 0x000000ff1c00720c */ /* 0x000fe20003f86270 */
[----:B------:R-:W-:Y:S01]  /*0f00*/  @!P6 IMAD.IADD R29, R29, 0x1, -R10 ;  /* 0x000000011d1de824 */ /* 0x000fe200078e0a0a */
[----:B------:R-:W-:Y:S01]  /*0f10*/  ISETP.NE.AND P6, PT, R21, RZ, PT ;  /* 0x000000ff1500720c */ /* 0x000fe20003fc5270 */
[----:B------:R-:W-:Y:S01]  /*0f20*/  @!P3 IMAD.MOV R19, RZ, RZ, -R19 ;  /* 0x000000ffff13b224 */ /* 0x000fe200078e0a13 */
[----:B------:R-:W-:Y:S01]  /*0f30*/  LOP3.LUT R10, RZ, R21, RZ, 0x33, !PT ;  /* 0x00000015ff0a7212 */ /* 0x000fe200078e33ff */
[----:B------:R-:W-:Y:S01]  /*0f40*/  @!P1 IMAD.MOV R29, RZ, RZ, -R29 ;  /* 0x000000ffff1d9224 */ /* 0x000fe200078e0a1d */
[----:B------:R-:W-:Y:S01]  /*0f50*/  LOP3.LUT R24, R0, 0x1f, RZ, 0xc0, !PT ;  /* 0x0000001f00187812 */ /* 0x000fe200078ec0ff */
[----:B------:R-:W-:Y:S01]  /*0f60*/  @!P5 IMAD.MOV R13, RZ, RZ, -R13 ;  /* 0x000000ffff0dd224 */ /* 0x000fe200078e0a0d */
[C---:B------:R-:W-:Y:S01]  /*0f70*/  SEL R25, R10.reuse, R25, !P6 ;  /* 0x000000190a197207 */ /* 0x040fe20007000000 */
[----:B------:R-:W-:Y:S01]  /*0f80*/  @!P0 IMAD.MOV R15, RZ, RZ, -R15 ;  /* 0x000000ffff0f8224 */ /* 0x000fe200078e0a0f */
[C---:B------:R-:W-:Y:S01]  /*0f90*/  SEL R23, R10.reuse, R23, !P6 ;  /* 0x000000170a177207 */ /* 0x040fe20007000000 */
[----:B------:R-:W-:Y:S01]  /*0fa0*/  @!P2 IMAD.MOV R17, RZ, RZ, -R17 ;  /* 0x000000ffff11a224 */ /* 0x000fe200078e0a11 */
[C---:B------:R-:W-:Y:S01]  /*0fb0*/  SEL R13, R10.reuse, R13, !P6 ;  /* 0x0000000d0a0d7207 */ /* 0x040fe20007000000 */
[-C--:B--2---:R-:W-:Y:S01]  /*0fc0*/  IMAD R25, R25, R12.reuse, RZ ;  /* 0x0000000c19197224 */ /* 0x084fe200078e02ff */
[C---:B------:R-:W-:Y:S01]  /*0fd0*/  SEL R15, R10.reuse, R15, !P6 ;  /* 0x0000000f0a0f7207 */ /* 0x040fe20007000000 */
[----:B------:R-:W-:Y:S01]  /*0fe0*/  @!P4 IMAD.MOV R27, RZ, RZ, -R27 ;  /* 0x000000ffff1bc224 */ /* 0x000fe200078e0a1b */
[C---:B------:R-:W-:Y:S01]  /*0ff0*/  SEL R17, R10.reuse, R17, !P6 ;  /* 0x000000110a117207 */ /* 0x040fe20007000000 */
[----:B------:R-:W-:Y:S01]  /*1000*/  IMAD R23, R23, R12, RZ ;  /* 0x0000000c17177224 */ /* 0x000fe200078e02ff */
[----:B0-----:R-:W-:Y:S01]  /*1010*/  LEA R40, P1, R25, R50, 0x1 ;  /* 0x0000003219287211 */ /* 0x001fe200078208ff */
[-C--:B------:R-:W-:Y:S01]  /*1020*/  IMAD R13, R13, R12.reuse, RZ ;  /* 0x0000000c0d0d7224 */ /* 0x080fe200078e02ff */
[C---:B------:R-:W-:Y:S01]  /*1030*/  SEL R27, R10.reuse, R27, !P6 ;  /* 0x0000001b0a1b7207 */ /* 0x040fe20007000000 */
[-C--:B------:R-:W-:Y:S01]  /*1040*/  IMAD R15, R15, R12.reuse, RZ ;  /* 0x0000000c0f0f7224 */ /* 0x080fe200078e02ff */
[----:B------:R-:W-:Y:S01]  /*1050*/  LEA.HI.X.SX32 R41, R25, R51, 0x1, P1 ;  /* 0x0000003319297211 */ /* 0x000fe200008f0eff */
[-C--:B------:R-:W-:Y:S01]  /*1060*/  IMAD R17, R17, R12.reuse, RZ ;  /* 0x0000000c11117224 */ /* 0x080fe200078e02ff */
[----:B------:R-:W0:Y:S01]  /*1070*/  LDC R25, c[0x0][0x23c] ;  /* 0x00008f00ff197b82 */ /* 0x000e220000000800 */
[C---:B------:R-:W-:Y:S01]  /*1080*/  SEL R19, R10.reuse, R19, !P6 ;  /* 0x000000130a137207 */ /* 0x040fe20007000000 */
[----:B------:R-:W-:Y:S01]  /*1090*/  IMAD R27, R27, R12, RZ ;  /* 0x0000000c1b1b7224 */ /* 0x000fe200078e02ff */
[----:B------:R-:W-:Y:S01]  /*10a0*/  SEL R10, R10, R29, !P6 ;  /* 0x0000001d0a0a7207 */ /* 0x000fe20007000000 */
[----:B------:R-:W-:Y:S01]  /*10b0*/  IMAD.IADD R8, R8, 0x1, R33 ;  /* 0x0000000108087824 */ /* 0x000fe200078e0221 */
[----:B------:R-:W-:Y:S01]  /*10c0*/  LEA R60, P6, R23, R50, 0x1 ;  /* 0x00000032173c7211 */ /* 0x000fe200078c08ff */
[----:B------:R-:W-:Y:S01]  /*10d0*/  IMAD R19, R19, R12, RZ ;  /* 0x0000000c13137224 */ /* 0x000fe200078e02ff */
[----:B------:R-:W-:Y:S01]  /*10e0*/  LEA R38, P2, R13, R50, 0x1 ;  /* 0x000000320d267211 */ /* 0x000fe200078408ff */
[----:B------:R-:W-:Y:S01]  /*10f0*/  IMAD R10, R10, R12, RZ ;  /* 0x0000000c0a0a7224 */ /* 0x000fe200078e02ff */
[----:B------:R-:W-:Y:S01]  /*1100*/  LEA.HI.X.SX32 R61, R23, R51, 0x1, P6 ;  /* 0x00000033173d7211 */ /* 0x000fe200030f0eff */
[----:B------:R-:W-:Y:S01]  /*1110*/  IMAD R57, R57, R20, RZ ;  /* 0x0000001439397224 */ /* 0x000fe200078e02ff */
[----:B------:R-:W-:Y:S01]  /*1120*/  LEA R14, P6, R27, R50, 0x1 ;  /* 0x000000321b0e7211 */ /* 0x000fe200078c08ff */
[-C--:B------:R-:W-:Y:S01]  /*1130*/  IMAD R59, R59, R20.reuse, RZ ;  /* 0x000000143b3b7224 */ /* 0x080fe200078e02ff */
[----:B------:R-:W-:Y:S01]  /*1140*/  LEA R26, P0, R11, UR8, 0x1 ;  /* 0x000000080b1a7c11 */ /* 0x000fe2000f8008ff */
[----:B------:R-:W-:Y:S01]  /*1150*/  IMAD R49, R49, R20, RZ ;  /* 0x0000001431317224 */ /* 0x000fe200078e02ff */
[-C--:B------:R-:W-:Y:S01]  /*1160*/  LEA R36, P3, R15, R50.reuse, 0x1 ;  /* 0x000000320f247211 */ /* 0x080fe200078608ff */
[----:B------:R-:W-:Y:S01]  /*1170*/  IMAD.SHL.U32 R47, R20, 0x20, RZ ;  /* 0x00000020142f7824 */ /* 0x000fe200078e00ff */
[----:B------:R-:W-:-:S02]  /*1180*/  LEA R34, P4, R17, R50, 0x1 ;  /* 0x0000003211227211 */ /* 0x000fc400078808ff */
[-C--:B------:R-:W-:Y:S02]  /*1190*/  LEA R12, P5, R19, R50.reuse, 0x1 ;  /* 0x00000032130c7211 */ /* 0x080fe400078a08ff */
[----:B------:R-:W-:Y:S02]  /*11a0*/  LEA R50, P1, R10, R50, 0x1 ;  /* 0x000000320a327211 */ /* 0x000fe400078208ff */
[----:B------:R-:W-:Y:S01]  /*11b0*/  LEA.HI.X.SX32 R39, R13, R51, 0x1, P2 ;  /* 0x000000330d277211 */ /* 0x000fe200010f0eff */
[----:B0-----:R-:W-:Y:S01]  /*11c0*/  IMAD R24, R24, R25, RZ ;  /* 0x0000001918187224 */ /* 0x001fe200078e02ff */
[-C--:B------:R-:W-:Y:S01]  /*11d0*/  LEA.HI.X.SX32 R13, R27, R51.reuse, 0x1, P6 ;  /* 0x000000331b0d7211 */ /* 0x080fe200030f0eff */
[----:B------:R-:W-:Y:S01]  /*11e0*/  IMAD.SHL.U32 R25, R25, 0x20, RZ ;  /* 0x0000002019197824 */ /* 0x000fe200078e00ff */
[----:B------:R-:W-:Y:S02]  /*11f0*/  LEA.HI.X.SX32 R37, R15, R51, 0x1, P3 ;  /* 0x000000330f257211 */ /* 0x000fe400018f0eff */
[----:B------:R-:W-:-:S02]  /*1200*/  LEA.HI.X.SX32 R27, R11, UR9, 0x1, P0 ;  /* 0x000000090b1b7c11 */ /* 0x000fc400080f0eff */
[-C--:B------:R-:W-:Y:S02]  /*1210*/  LEA.HI.X.SX32 R35, R17, R51.reuse, 0x1, P4 ;  /* 0x0000003311237211 */ /* 0x080fe400020f0eff */
[----:B------:R-:W-:Y:S02]  /*1220*/  CS2R R16, SRZ ;  /* 0x0000000000107805 */ /* 0x000fe4000001ff00 */
[-C--:B------:R-:W-:Y:S02]  /*1230*/  LEA.HI.X.SX32 R33, R19, R51.reuse, 0x1, P5 ;  /* 0x0000003313217211 */ /* 0x080fe400028f0eff */
[----:B------:R-:W-:Y:S02]  /*1240*/  CS2R R18, SRZ ;  /* 0x0000000000127805 */ /* 0x000fe4000001ff00 */
[----:B------:R-:W-:Y:S02]  /*1250*/  LEA.HI.X.SX32 R15, R10, R51, 0x1, P1 ;  /* 0x000000330a0f7211 */ /* 0x000fe400008f0eff */
[----:B------:R-:W-:-:S02]  /*1260*/  LOP3.LUT R11, R3, 0xc, RZ, 0xfc, !PT ;  /* 0x0000000c030b7812 */ /* 0x000fc400078efcff */
[----:B------:R-:W-:Y:S02]  /*1270*/  LOP3.LUT R51, R3, 0x8, RZ, 0xfc, !PT ;  /* 0x0000000803337812 */ /* 0x000fe400078efcff */
[C---:B------:R-:W-:Y:S01]  /*1280*/  LOP3.LUT R43, R46.reuse, 0x10, RZ, 0x3c, !PT ;  /* 0x000000102e2b7812 */ /* 0x040fe200078e3cff */
[-C--:B------:R-:W-:Y:S01]  /*1290*/  IMAD R10, R11, R20.reuse, RZ ;  /* 0x000000140b0a7224 */ /* 0x080fe200078e02ff */
[C---:B------:R-:W-:Y:S01]  /*12a0*/  LOP3.LUT R44, R46.reuse, 0x20, RZ, 0x3c, !PT ;  /* 0x000000202e2c7812 */ /* 0x040fe200078e3cff */
[-C--:B------:R-:W-:Y:S01]  /*12b0*/  IMAD R51, R51, R20.reuse, RZ ;  /* 0x0000001433337224 */ /* 0x080fe200078e02ff */
[----:B------:R-:W-:Y:S01]  /*12c0*/  LOP3.LUT R45, R46, 0x30, RZ, 0x3c, !PT ;  /* 0x000000302e2d7812 */ /* 0x000fe200078e3cff */
[----:B------:R-:W-:-:S07]  /*12d0*/  IMAD R11, R3, R20, RZ ;  /* 0x00000014030b7224 */ /* 0x000fce00078e02ff */
.L_x_1:
[----:B------:R-:W-:Y:S01]  /*12e0*/  ISETP.GE.AND P0, PT, R3, UR5, PT ;  /* 0x0000000503007c0c */ /* 0x000fe2000bf06270 */
[----:B------:R-:W-:Y:S01]  /*12f0*/  IMAD.WIDE R20, R11, 0x2, R26 ;  /* 0x000000020b147825 */ /* 0x000fe200078e021a */
[C---:B------:R-:W-:Y:S02]  /*1300*/  LOP3.LUT R22, R3.reuse, 0x8, RZ, 0xfc, !PT ;  /* 0x0000000803167812 */ /* 0x040fe400078efcff */
[----:B------:R-:W-:Y:S02]  /*1310*/  PRMT R58, RZ, 0x7610, R58 ;  /* 0x00007610ff3a7816 */ /* 0x000fe4000000003a */
[----:B------:R-:W-:Y:S02]  /*1320*/  ISETP.GE.AND P1, PT, R22, UR5, PT ;  /* 0x0000000516007c0c */ /* 0x000fe4000bf26270 */
[----:B------:R-:W-:Y:S01]  /*1330*/  LOP3.LUT R22, R3, 0x10, RZ, 0xfc, !PT ;  /* 0x0000001003167812 */ /* 0x000fe200078efcff */
[----:B------:R-:W-:Y:S01]  /*1340*/  IMAD.WIDE R28, R51, 0x2, R26 ;  /* 0x00000002331c7825 */ /* 0x000fe200078e021a */
[----:B------:R-:W-:-:S03]  /*1350*/  PRMT R32, RZ, 0x7610, R32 ;  /* 0x00007610ff207816 */ /* 0x000fc60000000020 */
[----:B------:R0:W2:Y:S01]  /*1360*/  @!P0 LDG.E.U16 R58, desc[UR6][R20.64] ;  /* 0x00000006143a8981 */ /* 0x0000a2000c1e1500 */
[----:B------:R-:W-:Y:S02]  /*1370*/  ISETP.GE.AND P0, PT, R22, UR5, PT ;  /* 0x0000000516007c0c */ /* 0x000fe4000bf06270 */
[----:B------:R-:W-:-:S03]  /*1380*/  LOP3.LUT R22, R3, 0x18, RZ, 0xfc, !PT ;  /* 0x0000001803167812 */ /* 0x000fc600078efcff */
[----:B------:R1:W3:Y:S01]  /*1390*/  @!P1 LDG.E.U16 R32, desc[UR6][R28.64] ;  /* 0x000000061c209981 */ /* 0x0002e2000c1e1500 */
[----:B------:R-:W-:Y:S01]  /*13a0*/  ISETP.GE.AND P1, PT, R22, UR5, PT ;  /* 0x0000000516007c0c */ /* 0x000fe2000bf26270 */
[----:B------:R-:W-:Y:S01]  /*13b0*/  IMAD.WIDE R30, R59, 0x2, R26 ;  /* 0x000000023b1e7825 */ /* 0x000fe200078e021a */
[----:B------:R-:W-:Y:S02]  /*13c0*/  PRMT R23, RZ, 0x7610, R23 ;  /* 0x00007610ff177816 */ /* 0x000fe40000000017 */
[----:B0-----:R-:W-:Y:S02]  /*13d0*/  LOP3.LUT R20, R3, 0x4, RZ, 0xfc, !PT ;  /* 0x0000000403147812 */ /* 0x001fe400078efcff */
[----:B------:R-:W-:Y:S02]  /*13e0*/  PRMT R21, RZ, 0x7610, R21 ;  /* 0x00007610ff157816 */ /* 0x000fe40000000015 */
[----:B------:R0:W4:Y:S01]  /*13f0*/  @!P0 LDG.E.U16 R23, desc[UR6][R30.64] ;  /* 0x000000061e178981 */ /* 0x000122000c1e1500 */
[----:B-1----:R-:W-:Y:S01]  /*1400*/  IMAD.WIDE R28, R55, 0x2, R26 ;  /* 0x00000002371c7825 */ /* 0x002fe200078e021a */
[----:B------:R-:W-:-:S02]  /*1410*/  ISETP.GE.AND P0, PT, R20, UR5, PT ;  /* 0x0000000514007c0c */ /* 0x000fc4000bf06270 */
[C---:B------:R-:W-:Y:S02]  /*1420*/  LOP3.LUT R20, R3.reuse, 0xc, RZ, 0xfc, !PT ;  /* 0x0000000c03147812 */ /* 0x040fe400078efcff */
[----:B------:R1:W5:Y:S01]  /*1430*/  @!P1 LDG.E.U16 R21, desc[UR6][R28.64] ;  /* 0x000000061c159981 */ /* 0x000362000c1e1500 */
[----:B------:R-:W-:Y:S02]  /*1440*/  PRMT R56, RZ, 0x7610, R56 ;  /* 0x00007610ff387816 */ /* 0x000fe40000000038 */
[----:B------:R-:W-:Y:S01]  /*1450*/  ISETP.GE.AND P1, PT, R20, UR5, PT ;  /* 0x0000000514007c0c */ /* 0x000fe2000bf26270 */
[----:B0-----:R-:W-:Y:S01]  /*1460*/  IMAD.WIDE R30, R10, 0x2, R26 ;  /* 0x000000020a1e7825 */ /* 0x001fe200078e021a */
[----:B------:R-:W-:Y:S02]  /*1470*/  PRMT R22, RZ, 0x7610, R22 ;  /* 0x00007610ff167816 */ /* 0x000fe40000000016 */
[----:B------:R-:W-:Y:S01]  /*1480*/  LOP3.LUT R20, R3, 0x14, RZ, 0xfc, !PT ;  /* 0x0000001403147812 */ /* 0x000fe200078efcff */
[----:B-1----:R-:W-:-:S05]  /*1490*/  IMAD.WIDE R28, R49, 0x2, R26 ;  /* 0x00000002311c7825 */ /* 0x002fca00078e021a */
[----:B------:R0:W5:Y:S01]  /*14a0*/  @!P0 LDG.E.U16 R56, desc[UR6][R28.64] ;  /* 0x000000061c388981 */ /* 0x000162000c1e1500 */
[----:B------:R-:W-:-:S03]  /*14b0*/  ISETP.GE.AND P0, PT, R20, UR5, PT ;  /* 0x0000000514007c0c */ /* 0x000fc6000bf06270 */
[----:B------:R-:W5:Y:S01]  /*14c0*/  @!P1 LDG.E.U16 R22, desc[UR6][R30.64] ;  /* 0x000000061e169981 */ /* 0x000f62000c1e1500 */
[----:B------:R-:W-:Y:S02]  /*14d0*/  PRMT R20, RZ, 0x7610, R20 ;  /* 0x00007610ff147816 */ /* 0x000fe40000000014 */
[----:B------:R-:W-:Y:S01]  /*14e0*/  LOP3.LUT R48, R3, 0x1c, RZ, 0xfc, !PT ;  /* 0x0000001c03307812 */ /* 0x000fe200078efcff */
[----:B0-----:R-:W-:-:S06]  /*14f0*/  IMAD.WIDE R28, R57, 0x2, R26 ;  /* 0x00000002391c7825 */ /* 0x001fcc00078e021a */
[----:B------:R0:W5:Y:S01]  /*1500*/  @!P0 LDG.E.U16 R20, desc[UR6][R28.64] ;  /* 0x000000061c148981 */ /* 0x000162000c1e1500 */
[----:B------:R-:W-:Y:S02]  /*1510*/  ISETP.GE.AND P0, PT, R48, UR5, PT ;  /* 0x0000000530007c0c */ /* 0x000fe4000bf06270 */
[----:B------:R-:W-:-:S04]  /*1520*/  LOP3.LUT R48, R0, 0x1f, RZ, 0xc0, !PT ;  /* 0x0000001f00307812 */ /* 0x000fc800078ec0ff */
[----:B------:R-:W-:Y:S02]  /*1530*/  ISETP.GE.AND P1, PT, R48, UR5, PT ;  /* 0x0000000530007c0c */ /* 0x000fe4000bf26270 */
[----:B------:R-:W-:Y:S01]  /*1540*/  PRMT R48, RZ, 0x7610, R48 ;  /* 0x00007610ff307816 */ /* 0x000fe20000000030 */
[----:B0-----:R-:W-:-:S05]  /*1550*/  IMAD.WIDE R28, R53, 0x2, R26 ;  /* 0x00000002351c7825 */ /* 0x001fca00078e021a */
[----:B------:R0:W5:Y:S01]  /*1560*/  @!P0 LDG.E.U16 R48, desc[UR6][R28.64] ;  /* 0x000000061c308981 */ /* 0x000162000c1e1500 */
[----:B------:R-:W-:Y:S01]  /*1570*/  BAR.SYNC.DEFER_BLOCKING 0x0 ;  /* 0x0000000000007b1d */ /* 0x000fe20000010000 */
[--C-:B0-----:R-:W-:Y:S01]  /*1580*/  IMAD.MOV.U32 R28, RZ, RZ, R50.reuse ;  /* 0x000000ffff1c7224 */ /* 0x101fe200078e0032 */
[----:B------:R-:W-:Y:S01]  /*1590*/  PRMT R50, RZ, 0x7610, R50 ;  /* 0x00007610ff327816 */ /* 0x000fe20000000032 */
[----:B------:R-:W-:Y:S02]  /*15a0*/  IMAD.MOV.U32 R29, RZ, RZ, R15 ;  /* 0x000000ffff1d7224 */ /* 0x000fe400078e000f */
[----:B------:R-:W-:Y:S01]  /*15b0*/  IMAD.WIDE R30, R24, 0x2, R28 ;  /* 0x00000002181e7825 */ /* 0x000fe200078e021c */
[----:B------:R-:W-:Y:S02]  /*15c0*/  PRMT R54, RZ, 0x7610, R54 ;  /* 0x00007610ff367816 */ /* 0x000fe40000000036 */
[----:B------:R-:W-:Y:S02]  /*15d0*/  PRMT R52, RZ, 0x7610, R52 ;  /* 0x00007610ff347816 */ /* 0x000fe40000000034 */
[----:B------:R0:W5:Y:S02]  /*15e0*/  @!P1 LDG.E.U16 R50, desc[UR6][R30.64] ;  /* 0x000000061e329981 */ /* 0x000164000c1e1500 */
[----:B0-----:R-:W-:-:S02]  /*15f0*/  IMAD.MOV.U32 R31, RZ, RZ, R13 ;  /* 0x000000ffff1f7224 */ /* 0x001fc400078e000d */
[----:B------:R-:W-:-:S04]  /*1600*/  IMAD.MOV.U32 R30, RZ, RZ, R14 ;  /* 0x000000ffff1e7224 */ /* 0x000fc800078e000e */
[----:B------:R-:W-:-:S05]  /*1610*/  IMAD.WIDE R14, R24, 0x2, R30 ;  /* 0x00000002180e7825 */ /* 0x000fca00078e021e */
[----:B------:R0:W5:Y:S02]  /*1620*/  @!P1 LDG.E.U16 R52, desc[UR6][R14.64] ;  /* 0x000000060e349981 */ /* 0x000164000c1e1500 */
[----:B0-----:R-:W-:Y:S02]  /*1630*/  PRMT R15, RZ, 0x7610, R15 ;  /* 0x00007610ff0f7816 */ /* 0x001fe4000000000f */
[----:B------:R-:W-:Y:S01]  /*1640*/  PRMT R14, RZ, 0x7610, R14 ;  /* 0x00007610ff0e7816 */ /* 0x000fe2000000000e */
[----:B--2---:R-:W-:Y:S04]  /*1650*/  STS.U16 [R46+UR4], R58 ;  /* 0x0000003a2e007988 */ /* 0x004fe80008000404 */
[----:B---3--:R0:W-:Y:S02]  /*1660*/  STS.U16 [R46+UR4+0x100], R32 ;  /* 0x000100202e007988 */ /* 0x0081e40008000404 */
[----:B0-----:R-:W-:-:S04]  /*1670*/  IMAD.MOV.U32 R32, RZ, RZ, R12 ;  /* 0x000000ffff207224 */ /* 0x001fc800078e000c */
[----:B------:R-:W-:Y:S01]  /*1680*/  IMAD.WIDE R12, R24, 0x2, R32 ;  /* 0x00000002180c7825 */ /* 0x000fe200078e0220 */
[----:B------:R-:W-:-:S04]  /*1690*/  PRMT R58, RZ, 0x7610, R58 ;  /* 0x00007610ff3a7816 */ /* 0x000fc8000000003a */
[----:B------:R0:W2:Y:S02]  /*16a0*/  @!P1 LDG.E.U16 R54, desc[UR6][R12.64] ;  /* 0x000000060c369981 */ /* 0x0000a4000c1e1500 */
[----:B0-----:R-:W-:-:S05]  /*16b0*/  IMAD.WIDE R12, R24, 0x2, R34 ;  /* 0x00000002180c7825 */ /* 0x001fca00078e0222 */
[----:B------:R0:W3:Y:S02]  /*16c0*/  @!P1 LDG.E.U16 R58, desc[UR6][R12.64] ;  /* 0x000000060c3a9981 */ /* 0x0000e4000c1e1500 */
[C---:B0-----:R-:W-:Y:S02]  /*16d0*/  IMAD.WIDE R12, R24.reuse, 0x2, R36 ;  /* 0x00000002180c7825 */ /* 0x041fe400078e0224 */
[----:B----4-:R-:W-:Y:S04]  /*16e0*/  STS.U16 [R46+UR4+0x200], R23 ;  /* 0x000200172e007988 */ /* 0x010fe80008000404 */
[----:B------:R0:W4:Y:S04]  /*16f0*/  @!P1 LDG.E.U16 R15, desc[UR6][R12.64] ;  /* 0x000000060c0f9981 */ /* 0x000128000c1e1500 */
[----:B-----5:R1:W-:Y:S01]  /*1700*/  STS.U16 [R46+UR4+0x300], R21 ;  /* 0x000300152e007988 */ /* 0x0203e20008000404 */
[----:B0-----:R-:W-:-:S03]  /*1710*/  IMAD.WIDE R12, R24, 0x2, R38 ;  /* 0x00000002180c7825 */ /* 0x001fc600078e0226 */
[----:B------:R0:W-:Y:S01]  /*1720*/  STS.U16 [R43+UR4+0x80], R56 ;  /* 0x000080382b007988 */ /* 0x0001e20008000404 */
[----:B-1----:R-:W-:-:S03]  /*1730*/  PRMT R21, RZ, 0x7610, R21 ;  /* 0x00007610ff157816 */ /* 0x002fc60000000015 */
[----:B------:R1:W-:Y:S04]  /*1740*/  STS.U16 [R43+UR4+0x180], R22 ;  /* 0x000180162b007988 */ /* 0x0003e80008000404 */
[----:B------:R5:W2:Y:S01]  /*1750*/  @!P1 LDG.E.U16 R14, desc[UR6][R12.64] ;  /* 0x000000060c0e9981 */ /* 0x000aa2000c1e1500 */
[----:B0-----:R-:W-:Y:S01]  /*1760*/  PRMT R56, RZ, 0x7610, R56 ;  /* 0x00007610ff387816 */ /* 0x001fe20000000038 */
[----:B-1----:R-:W-:-:S04]  /*1770*/  IMAD.WIDE R22, R24, 0x2, R40 ;  /* 0x0000000218167825 */ /* 0x002fc800078e0228 */
[----:B-----5:R-:W-:Y:S01]  /*1780*/  IMAD.WIDE R12, R24, 0x2, R60 ;  /* 0x00000002180c7825 */ /* 0x020fe200078e023c */
[----:B------:R-:W5:Y:S04]  /*1790*/  @!P1 LDG.E.U16 R21, desc[UR6][R22.64] ;  /* 0x0000000616159981 */ /* 0x000f68000c1e1500 */
[----:B------:R-:W3:Y:S04]  /*17a0*/  @!P1 LDG.E.U16 R56, desc[UR6][R12.64] ;  /* 0x000000060c389981 */ /* 0x000ee8000c1e1500 */
[----:B------:R-:W-:Y:S04]  /*17b0*/  STS.U16 [R43+UR4+0x280], R20 ;  /* 0x000280142b007988 */ /* 0x000fe80008000404 */
[----:B------:R-:W-:Y:S04]  /*17c0*/  STS.U16 [R43+UR4+0x380], R48 ;  /* 0x000380302b007988 */ /* 0x000fe80008000404 */
[----:B------:R0:W-:Y:S01]  /*17d0*/  STS.U16 [R46+UR4+0x400], R50 ;  /* 0x000400322e007988 */ /* 0x0001e20008000404 */
[----:B------:R-:W-:-:S05]  /*17e0*/  VIADD R42, R42, 0xffffffff ;  /* 0xffffffff2a2a7836 */ /* 0x000fca0000000000 */
[----:B------:R-:W-:Y:S01]  /*17f0*/  ISETP.NE.U32.AND P0, PT, R42, RZ, PT ;  /* 0x000000ff2a00720c */ /* 0x000fe20003f05070 */
[----:B------:R-:W-:Y:S01]  /*1800*/  IMAD.WIDE R32, R25, 0x2, R32 ;  /* 0x0000000219207825 */ /* 0x000fe200078e0220 */
[----:B------:R-:W-:-:S03]  /*1810*/  UIADD3 UR5, UR5, -0x20, URZ ;  /* 0xffffffe005057890 */ /* 0x000fc6000fffe03f */
[----:B------:R-:W-:-:S04]  /*1820*/  IMAD.WIDE R28, R25, 0x2, R28 ;  /* 0x00000002191c7825 */ /* 0x000fc800078e021c */
[----:B------:R-:W-:-:S04]  /*1830*/  IMAD.WIDE R60, R25, 0x2, R60 ;  /* 0x00000002193c7825 */ /* 0x000fc800078e023c */
[----:B------:R-:W-:-:S04]  /*1840*/  IMAD.WIDE R40, R25, 0x2, R40 ;  /* 0x0000000219287825 */ /* 0x000fc800078e0228 */
[----:B------:R-:W-:-:S04]  /*1850*/  IMAD.WIDE R38, R25, 0x2, R38 ;  /* 0x0000000219267825 */ /* 0x000fc800078e0226 */
[----:B------:R-:W-:-:S04]  /*1860*/  IMAD.WIDE R36, R25, 0x2, R36 ;  /* 0x0000000219247825 */ /* 0x000fc800078e0224 */
[----:B------:R-:W-:-:S04]  /*1870*/  IMAD.WIDE R34, R25, 0x2, R34 ;  /* 0x0000000219227825 */ /* 0x000fc800078e0222 */
[----:B------:R-:W-:-:S04]  /*1880*/  IMAD.WIDE R26, R47, 0x2, R26 ;  /* 0x000000022f1a7825 */ /* 0x000fc800078e021a */
[----:B0-----:R-:W-:Y:S01]  /*1890*/  IMAD.MOV.U32 R50, RZ, RZ, R28 ;  /* 0x000000ffff327224 */ /* 0x001fe200078e001c */
[----:B----4-:R-:W-:Y:S04]  /*18a0*/  STS.U16 [R46+UR4+0x600], R15 ;  /* 0x0006000f2e007988 */ /* 0x010fe80008000404 */
[----:B------:R-:W-:Y:S04]  /*18b0*/  STS.U16 [R43+UR4+0x480], R52 ;  /* 0x000480342b007988 */ /* 0x000fe80008000404 */
[----:B--2---:R-:W-:Y:S04]  /*18c0*/  STS.U16 [R43+UR4+0x680], R14 ;  /* 0x0006800e2b007988 */ /* 0x004fe80008000404 */
[----:B------:R-:W-:Y:S04]  /*18d0*/  STS.U16 [R44+UR4+0x500], R54 ;  /* 0x000500362c007988 */ /* 0x000fe80008000404 */
[----:B-----5:R-:W-:Y:S04]  /*18e0*/  STS.U16 [R44+UR4+0x700], R21 ;  /* 0x000700152c007988 */ /* 0x020fe80008000404 */
[----:B---3--:R-:W-:Y:S04]  /*18f0*/  STS.U16 [R45+UR4+0x580], R58 ;  /* 0x0005803a2d007988 */ /* 0x008fe80008000404 */
[----:B------:R-:W-:Y:S01]  /*1900*/  STS.U16 [R45+UR4+0x780], R56 ;  /* 0x000780382d007988 */ /* 0x000fe20008000404 */
[----:B------:R-:W-:Y:S06]  /*1910*/  BAR.SYNC.DEFER_BLOCKING 0x0 ;  /* 0x0000000000007b1d */ /* 0x000fec0000010000 */
[----:B------:R-:W-:Y:S04]  /*1920*/  LDSM.16.MT88.4 R20, [R9] ;  /* 0x000000000914783b */ /* 0x000fe80000004200 */
[----:B------:R-:W0:Y:S02]  /*1930*/  LDSM.16.M88.4 R12, [R8+0x400] ;  /* 0x00040000080c783b */ /* 0x000e240000000200 */
[----:B0-----:R-:W-:Y:S02]  /*1940*/  HMMA.16816.F32.BF16 R16, R20, R12, R16 ;  /* 0x0000000c1410723c */ /* 0x001fe40000041810 */
[----:B------:R-:W0:Y:S05]  /*1950*/  LDSM.16.MT88.4 R20, [R9+0x200] ;  /* 0x000200000914783b */ /* 0x000e2a0000004200 */
[----:B------:R-:W-:-:S15]  /*1960*/  IMAD.MOV.U32 R12, RZ, RZ, R32 ;  /* 0x000000ffff0c7224 */ /* 0x000fde00078e0020 */
[----:B------:R-:W-:-:S02]  /*1970*/  NOP ;  /* 0x0000000000007918 */ /* 0x000fc40000000000 */
[----:B0-----:R-:W-:Y:S07]  /*1980*/  HMMA.16816.F32.BF16 R16, R20, R14, R16 ;  /* 0x0000000e1410723c */ /* 0x001fee0000041810 */
[----:B------:R-:W-:-:S04]  /*1990*/  IMAD.WIDE R14, R25, 0x2, R30 ;  /* 0x00000002190e7825 */ /* 0x000fc800078e021e */
[----:B------:R-:W-:Y:S02]  /*19a0*/  IMAD.MOV.U32 R13, RZ, RZ, R15 ;  /* 0x000000ffff0d7224 */ /* 0x000fe400078e000f */
[----:B------:R-:W-:Y:S01]  /*19b0*/  IMAD.MOV.U32 R15, RZ, RZ, R29 ;  /* 0x000000ffff0f7224 */ /* 0x000fe200078e001d */
[----:B------:R-:W-:Y:S10]  /*19c0*/  @P0 BRA `(.L_x_1) ;  /* 0xfffffff800440947 */ /* 0x000ff4000383ffff */
[----:B------:R-:W-:Y:S02]  /*19d0*/  F2FP.BF16.F32.PACK_AB R18, R19, R18 ;  /* 0x000000121312723e */ /* 0x000fe400000010ff */
[----:B------:R-:W-:-:S07]  /*19e0*/  F2FP.BF16.F32.PACK_AB R16, R17, R16 ;  /* 0x000000101110723e */ /* 0x000fce00000010ff */
.L_x_0:
[----:B------:R-:W0:Y:S01]  /*19f0*/  S2R R9, SR_TID.X ;  /* 0x0000000000097919 */ /* 0x000e220000002100 */
[----:B------:R-:W-:Y:S01]  /*1a00*/  SHF.R.S32.HI R8, RZ, 0x3, R0 ;  /* 0x00000003ff087819 */ /* 0x000fe20000011400 */
[----:B------:R-:W-:Y:S01]  /*1a10*/  ULDC.64 UR8, c[0x0][0x228] ;  /* 0x00008a0000087ab9 */ /* 0x000fe20000000a00 */
[----:B------:R-:W-:Y:S02]  /*1a20*/  LOP3.LUT R4, R4, 0x3c, RZ, 0xc0, !PT ;  /* 0x0000003c04047812 */ /* 0x000fe400078ec0ff */
[----:B------:R-:W-:Y:S02]  /*1a30*/  SGXT R8, R8, 0x1 ;  /* 0x000000010808781a */ /* 0x000fe40000000200 */
[----:B------:R-:W-:Y:S02]  /*1a40*/  LOP3.LUT R4, R4, 0x40, R5, 0xf8, !PT ;  /* 0x0000004004047812 */ /* 0x000fe400078ef805 */
[----:B------:R-:W-:Y:S02]  /*1a50*/  LOP3.LUT R8, R8, 0xc0, RZ, 0xc0, !PT ;  /* 0x000000c008087812 */ /* 0x000fe400078ec0ff */
[----:B------:R-:W-:-:S02]  /*1a60*/  PRMT R12, R16, 0x7632, R12 ;  /* 0x00007632100c7816 */ /* 0x000fc4000000000c */
[----:B------:R-:W-:Y:S02]  /*1a70*/  LOP3.LUT R8, R8, 0x38, R7, 0xf8, !PT ;  /* 0x0000003808087812 */ /* 0x000fe400078ef807 */
[----:B------:R-:W-:Y:S01]  /*1a80*/  PRMT R14, R18, 0x7632, R14 ;  /* 0x00007632120e7816 */ /* 0x000fe2000000000e */
[----:B------:R-:W-:Y:S01]  /*1a90*/  BAR.SYNC.DEFER_BLOCKING 0x0 ;  /* 0x0000000000007b1d */ /* 0x000fe20000010000 */
[----:B------:R-:W-:Y:S02]  /*1aa0*/  ISETP.GE.AND P0, PT, R2, UR8, PT ;  /* 0x0000000802007c0c */ /* 0x000fe4000bf06270 */
[----:B0-----:R-:W-:-:S04]  /*1ab0*/  LOP3.LUT R9, R9, 0x20, RZ, 0xc0, !PT ;  /* 0x0000002009097812 */ /* 0x001fc800078ec0ff */
[C---:B------:R-:W-:Y:S01]  /*1ac0*/  LEA.HI R4, R9.reuse, R4, RZ, 0x1c ;  /* 0x0000000409047211 */ /* 0x040fe200078fe0ff */
[----:B------:R-:W-:-:S03]  /*1ad0*/  IMAD.SHL.U32 R5, R9, 0x2, RZ ;  /* 0x0000000209057824 */ /* 0x000fc600078e00ff */
[----:B------:R-:W-:Y:S01]  /*1ae0*/  LOP3.LUT R7, R4, 0x40, RZ, 0x3c, !PT ;  /* 0x0000004004077812 */ /* 0x000fe200078e3cff */
[----:B------:R0:W-:Y:S01]  /*1af0*/  STS.U16 [R4+UR4], R16 ;  /* 0x0000001004007988 */ /* 0x0001e20008000404 */
[----:B------:R-:W-:Y:S02]  /*1b00*/  LOP3.LUT R10, R8, R5, RZ, 0x3c, !PT ;  /* 0x00000005080a7212 */ /* 0x000fe400078e3cff */
[----:B------:R-:W-:Y:S02]  /*1b10*/  SHF.R.S32.HI R5, RZ, 0x4, R0 ;  /* 0x00000004ff057819 */ /* 0x000fe40000011400 */
[C---:B------:R-:W-:Y:S02]  /*1b20*/  LOP3.LUT R0, R4.reuse, 0x4, RZ, 0x3c, !PT ;  /* 0x0000000404007812 */ /* 0x040fe400078e3cff */
[----:B------:R-:W-:Y:S02]  /*1b30*/  LOP3.LUT R8, R4, 0x44, RZ, 0x3c, !PT ;  /* 0x0000004404087812 */ /* 0x000fe400078e3cff */
[----:B------:R-:W-:Y:S01]  /*1b40*/  SGXT R5, R5, 0x1 ;  /* 0x000000010505781a */ /* 0x000fe20000000200 */
[----:B------:R1:W-:Y:S01]  /*1b50*/  STS.U16 [R0+UR4+0x100], R12 ;  /* 0x0001000c00007988 */ /* 0x0003e20008000404 */
[----:B0-----:R-:W-:-:S02]  /*1b60*/  LOP3.LUT R4, R6, 0x8, R3, 0xfe, !PT ;  /* 0x0000000806047812 */ /* 0x001fc400078efe03 */
[----:B------:R-:W-:Y:S01]  /*1b70*/  LOP3.LUT R10, R10, 0x104, R5, 0xf8, !PT ;  /* 0x000001040a0a7812 */ /* 0x000fe200078ef805 */
[----:B------:R-:W-:Y:S03]  /*1b80*/  STS.U16 [R7+UR4+0x80], R18 ;  /* 0x0000801207007988 */ /* 0x000fe60008000404 */
[----:B------:R-:W-:Y:S01]  /*1b90*/  LOP3.LUT R9, R10, 0x4, RZ, 0x3c, !PT ;  /* 0x000000040a097812 */ /* 0x000fe200078e3cff */
[----:B------:R0:W-:Y:S01]  /*1ba0*/  STS.U16 [R8+UR4+0x180], R14 ;  /* 0x0001800e08007988 */ /* 0x0001e20008000404 */
[----:B-1----:R-:W-:Y:S01]  /*1bb0*/  LOP3.LUT R0, R6, 0xc, R3, 0xfe, !PT ;  /* 0x0000000c06007812 */ /* 0x002fe200078efe03 */
[----:B------:R-:W-:Y:S06]  /*1bc0*/  BAR.SYNC.DEFER_BLOCKING 0x0 ;  /* 0x0000000000007b1d */ /* 0x000fec0000010000 */
[----:B------:R-:W1:Y:S04]  /*1bd0*/  LDS R11, [R10+UR4] ;  /* 0x000000040a0b7984 */ /* 0x000e680008000800 */
[----:B------:R2:W3:Y:S01]  /*1be0*/  LDS R13, [R9+UR4] ;  /* 0x00000004090d7984 */ /* 0x0004e20008000800 */
[----:B------:R-:W-:-:S02]  /*1bf0*/  ULDC UR4, c[0x0][0x244] ;  /* 0x0000910000047ab9 */ /* 0x000fc40000000800 */
[----:B------:R-:W-:Y:S01]  /*1c00*/  IMAD R5, R2, UR4, RZ ;  /* 0x0000000402057c24 */ /* 0x000fe2000f8e02ff */
[----:B------:R-:W-:Y:S01]  /*1c10*/  ULDC.64 UR4, c[0x0][0x220] ;  /* 0x0000880000047ab9 */ /* 0x000fe20000000a00 */
[C---:B------:R-:W-:Y:S02]  /*1c20*/  LOP3.LUT R2, R6.reuse, R3, RZ, 0xfc, !PT ;  /* 0x0000000306027212 */ /* 0x040fe400078efcff */
[----:B------:R-:W-:Y:S02]  /*1c30*/  LOP3.LUT R3, R6, 0x4, R3, 0xfe, !PT ;  /* 0x0000000406037812 */ /* 0x000fe400078efe03 */
[----:B0-----:R-:W-:Y:S01]  /*1c40*/  LEA R8, P1, R5, UR4, 0x1 ;  /* 0x0000000405087c11 */ /* 0x001fe2000f8208ff */
[----:B------:R-:W-:Y:S01]  /*1c50*/  ULDC UR4, c[0x0][0x248] ;  /* 0x0000920000047ab9 */ /* 0x000fe20000000800 */
[C---:B------:R-:W-:Y:S01]  /*1c60*/  ISETP.LT.AND P3, PT, R2.reuse, UR9, !P0 ;  /* 0x0000000902007c0c */ /* 0x040fe2000c761270 */
[----:B------:R-:W-:Y:S01]  /*1c70*/  IMAD R7, R3, UR4, RZ ;  /* 0x0000000403077c24 */ /* 0x000fe2000f8e02ff */
[----:B------:R-:W-:Y:S01]  /*1c80*/  LEA.HI.X.SX32 R12, R5, UR5, 0x1, P1 ;  /* 0x00000005050c7c11 */ /* 0x000fe200088f0eff */
[----:B------:R-:W-:Y:S01]  /*1c90*/  IMAD R5, R2, UR4, RZ ;  /* 0x0000000402057c24 */ /* 0x000fe2000f8e02ff */
[----:B------:R-:W-:Y:S01]  /*1ca0*/  ISETP.LT.AND P2, PT, R3, UR9, !P0 ;  /* 0x0000000903007c0c */ /* 0x000fe2000c741270 */
[C---:B--2---:R-:W-:Y:S01]  /*1cb0*/  IMAD R9, R4.reuse, UR4, RZ ;  /* 0x0000000404097c24 */ /* 0x044fe2000f8e02ff */
[----:B------:R-:W-:Y:S01]  /*1cc0*/  ISETP.LT.AND P1, PT, R4, UR9, !P0 ;  /* 0x0000000904007c0c */ /* 0x000fe2000c721270 */
[C---:B------:R-:W-:Y:S01]  /*1cd0*/  IMAD R10, R0.reuse, UR4, RZ ;  /* 0x00000004000a7c24 */ /* 0x040fe2000f8e02ff */
[----:B------:R-:W-:-:S02]  /*1ce0*/  ISETP.LT.AND P0, PT, R0, UR9, !P0 ;  /* 0x0000000900007c0c */ /* 0x000fc4000c701270 */
[-C--:B------:R-:W-:Y:S02]  /*1cf0*/  LEA R2, P4, R5, R8.reuse, 0x1 ;  /* 0x0000000805027211 */ /* 0x080fe400078808ff */
[-C--:B------:R-:W-:Y:S02]  /*1d00*/  LEA R4, P6, R7, R8.reuse, 0x1 ;  /* 0x0000000807047211 */ /* 0x080fe400078c08ff */
[----:B------:R-:W-:Y:S02]  /*1d10*/  LEA R6, P5, R9, R8, 0x1 ;  /* 0x0000000809067211 */ /* 0x000fe400078a08ff */
[-C--:B------:R-:W-:Y:S02]  /*1d20*/  LEA.HI.X.SX32 R3, R5, R12.reuse, 0x1, P4 ;  /* 0x0000000c05037211 */ /* 0x080fe400020f0eff */
[-C--:B------:R-:W-:Y:S02]  /*1d30*/  LEA.HI.X.SX32 R5, R7, R12.reuse, 0x1, P6 ;  /* 0x0000000c07057211 */ /* 0x080fe400030f0eff */
[----:B------:R-:W-:-:S02]  /*1d40*/  LEA.HI.X.SX32 R7, R9, R12, 0x1, P5 ;  /* 0x0000000c09077211 */ /* 0x000fc400028f0eff */
[C---:B------:R-:W-:Y:S02]  /*1d50*/  LEA R8, P4, R10.reuse, R8, 0x1 ;  /* 0x000000080a087211 */ /* 0x040fe400078808ff */
[----:B-1----:R-:W-:Y:S01]  /*1d60*/  PRMT R0, R11, 0x7632, R0 ;  /* 0x000076320b007816 */ /* 0x002fe20000000000 */
[----:B------:R0:W-:Y:S01]  /*1d70*/  @P3 STG.E.U16 desc[UR6][R2.64], R11 ;  /* 0x0000000b02003986 */ /* 0x0001e2000c101506 */
[----:B------:R-:W-:-:S03]  /*1d80*/  LEA.HI.X.SX32 R9, R10, R12, 0x1, P4 ;  /* 0x0000000c0a097211 */ /* 0x000fc600020f0eff */
[----:B---3--:R0:W-:Y:S04]  /*1d90*/  @P2 STG.E.U16 desc[UR6][R4.64], R13 ;  /* 0x0000000d04002986 */ /* 0x0081e8000c101506 */
[----:B------:R0:W-:Y:S01]  /*1da0*/  @P1 STG.E.U16 desc[UR6][R6.64], R0 ;  /* 0x0000000006001986 */ /* 0x0001e2000c101506 */
[----:B------:R-:W-:Y:S05]  /*1db0*/  @!P0 EXIT ;  /* 0x000000000000894d */ /* 0x000fea0003800000 */
[----:B0-----:R-:W-:-:S05]  /*1dc0*/  PRMT R4, R13, 0x7632, R4 ;  /* 0x000076320d047816 */ /* 0x001fca0000000004 */
[----:B------:R-:W-:Y:S01]  /*1dd0*/  STG.E.U16 desc[UR6][R8.64], R4 ;  /* 0x0000000408007986 */ /* 0x000fe2000c101506 */
[----:B------:R-:W-:Y:S05]  /*1de0*/  EXIT ;  /* 0x000000000000794d */ /* 0x000fea0003800000 */
.L_x_2:
[----:B------:R-:W-:-:S00]  /*1df0*/  BRA `(.L_x_2) ;  /* 0xfffffffc00fc7947 */ /* 0x000fc0000383ffff */
[----:B------:R-:W-:-:S00]  /*1e00*/  NOP ;  /* 0x0000000000007918 */ /* 0x000fc00000000000 */
[----:B------:R-:W-:-:S00]  /*1e10*/  NOP ;  /* 0x0000000000007918 */ /* 0x000fc00000000000 */
[----:B------:R-:W-:-:S00]  /*1e20*/  NOP ;  /* 0x0000000000007918 */ /* 0x000fc00000000000 */
[----:B------:R-:W-:-:S00]  /*1e30*/  NOP ;  /* 0x0000000000007918 */ /* 0x000fc00000000000 */
[----:B------:R-:W-:-:S00]  /*1e40*/  NOP ;  /* 0x0000000000007918 */ /* 0x000fc00000000000 */
[----:B------:R-:W-:-:S00]  /*1e50*/  NOP ;  /* 0x0000000000007918 */ /* 0x000fc00000000000 */
[----:B------:R-:W-:-:S00]  /*1e60*/  NOP ;  /* 0x0000000000007918 */ /* 0x000fc00000000000 */
[----:B------:R-:W-:-:S00]  /*1e70*/  NOP ;  /* 0x0000000000007918 */ /* 0x000fc00000000000 */
.L_x_3:


//--------------------- .nv.shared.matmul_kernel  --------------------------
	.section	.nv.shared.matmul_kernel,"aw",@nobits
	.sectionflags	@""
	.align	16
	.zero		1024


//--------------------- .nv.shared.reserved.0     --------------------------
	.section	.nv.shared.reserved.0,"aw",@nobits
	.weak		__nv_reservedSMEM_offset_0_alias
	.size		__nv_reservedSMEM_offset_0_alias, 0, 0
	.other		__nv_reservedSMEM_offset_0_alias,@"STO_CUDA_RESERVED_SHARED STV_DEFAULT"
__nv_reservedSMEM_offset_0_alias:
	.zero		0


//--------------------- .nv.constant0.matmul_kernel --------------------------
	.section	.nv.constant0.matmul_kernel,"a",@progbits
	.sectionflags	@""
	.align	4
.nv.constant0.matmul_kernel:
	.zero		608


//--------------------- SYMBOLS --------------------------

	.type		.nv.reservedSmem.offset0,@object
	.size		.nv.reservedSmem.offset0,0x4
